//
// Generated by NVIDIA NVVM Compiler
//
// Compiler Build ID: CL-36424714
// Cuda compilation tools, release 13.0, V13.0.88
// Based on NVVM 20.0.0
//

.version 9.0
.target sm_100
.address_size 64

	// .globl	_Z15ADMM_InitArraysPfi
.shared .align 4 .b8 sdata[3072];

.visible .entry _Z15ADMM_InitArraysPfi(
	.param .u64 .ptr .align 1 _Z15ADMM_InitArraysPfi_param_0,
	.param .u32 _Z15ADMM_InitArraysPfi_param_1
)
{
	.reg .pred 	%p<2>;
	.reg .b32 	%r<6>;
	.reg .b32 	%f<3>;
	.reg .b64 	%rd<5>;

	ld.param.u64 	%rd1, [_Z15ADMM_InitArraysPfi_param_0];
	ld.param.u32 	%r2, [_Z15ADMM_InitArraysPfi_param_1];
	mov.u32 	%r3, %ntid.x;
	mov.u32 	%r4, %ctaid.x;
	mov.u32 	%r5, %tid.x;
	mad.lo.s32 	%r1, %r3, %r4, %r5;
	setp.ge.s32 	%p1, %r1, %r2;
	@%p1 bra 	$L__BB0_2;
	cvta.to.global.u64 	%rd2, %rd1;
	mul.wide.s32 	%rd3, %r1, 8;
	add.s64 	%rd4, %rd2, %rd3;
	mov.f32 	%f1, 0f3F000000;
	mov.f32 	%f2, 0f00000000;
	st.global.v2.f32 	[%rd4], {%f2, %f1};
$L__BB0_2:
	ret;

}
	// .globl	_Z14ADMM_ScaleLLRsPfi
.visible .entry _Z14ADMM_ScaleLLRsPfi(
	.param .u64 .ptr .align 1 _Z14ADMM_ScaleLLRsPfi_param_0,
	.param .u32 _Z14ADMM_ScaleLLRsPfi_param_1
)
{
	.reg .pred 	%p<2>;
	.reg .b32 	%r<6>;
	.reg .b32 	%f<3>;
	.reg .b64 	%rd<5>;

	ld.param.u64 	%rd1, [_Z14ADMM_ScaleLLRsPfi_param_0];
	ld.param.u32 	%r2, [_Z14ADMM_ScaleLLRsPfi_param_1];
	mov.u32 	%r3, %ntid.x;
	mov.u32 	%r4, %ctaid.x;
	mov.u32 	%r5, %tid.x;
	mad.lo.s32 	%r1, %r3, %r4, %r5;
	setp.ge.s32 	%p1, %r1, %r2;
	@%p1 bra 	$L__BB1_2;
	cvta.to.global.u64 	%rd2, %rd1;
	mul.wide.s32 	%rd3, %r1, 4;
	add.s64 	%rd4, %rd2, %rd3;
	ld.global.f32 	%f1, [%rd4];
	div.rn.f32 	%f2, %f1, 0f40400000;
	st.global.f32 	[%rd4], %f2;
$L__BB1_2:
	ret;

}
	// .globl	_Z19ADMM_VN_kernel_deg3PKfPfS1_PKji
.visible .entry _Z19ADMM_VN_kernel_deg3PKfPfS1_PKji(
	.param .u64 .ptr .align 1 _Z19ADMM_VN_kernel_deg3PKfPfS1_PKji_param_0,
	.param .u64 .ptr .align 1 _Z19ADMM_VN_kernel_deg3PKfPfS1_PKji_param_1,
	.param .u64 .ptr .align 1 _Z19ADMM_VN_kernel_deg3PKfPfS1_PKji_param_2,
	.param .u64 .ptr .align 1 _Z19ADMM_VN_kernel_deg3PKfPfS1_PKji_param_3,
	.param .u32 _Z19ADMM_VN_kernel_deg3PKfPfS1_PKji_param_4
)
{
	.reg .pred 	%p<2>;
	.reg .b16 	%rs<5>;
	.reg .b32 	%r<19>;
	.reg .b32 	%f<18>;
	.reg .b64 	%rd<20>;

	ld.param.u64 	%rd1, [_Z19ADMM_VN_kernel_deg3PKfPfS1_PKji_param_0];
	ld.param.u64 	%rd2, [_Z19ADMM_VN_kernel_deg3PKfPfS1_PKji_param_1];
	ld.param.u64 	%rd3, [_Z19ADMM_VN_kernel_deg3PKfPfS1_PKji_param_2];
	ld.param.u64 	%rd4, [_Z19ADMM_VN_kernel_deg3PKfPfS1_PKji_param_3];
	ld.param.u32 	%r2, [_Z19ADMM_VN_kernel_deg3PKfPfS1_PKji_param_4];
	mov.u32 	%r3, %ntid.x;
	mov.u32 	%r4, %ctaid.x;
	mov.u32 	%r5, %tid.x;
	mad.lo.s32 	%r1, %r3, %r4, %r5;
	setp.ge.s32 	%p1, %r1, %r2;
	@%p1 bra 	$L__BB2_2;
	cvta.to.global.u64 	%rd5, %rd2;
	cvta.to.global.u64 	%rd6, %rd3;
	cvta.to.global.u64 	%rd7, %rd1;
	cvta.to.global.u64 	%rd8, %rd4;
	mul.wide.s32 	%rd9, %r1, 4;
	add.s64 	%rd10, %rd7, %rd9;
	ld.global.f32 	%f1, [%rd10];
	mul.hi.s32 	%r6, %r1, 1665926709;
	shr.u32 	%r7, %r6, 31;
	shr.s32 	%r8, %r6, 10;
	add.s32 	%r9, %r8, %r7;
	mul.lo.s32 	%r10, %r9, 2640;
	sub.s32 	%r11, %r1, %r10;
	mul.wide.s32 	%rd11, %r11, 8;
	add.s64 	%rd12, %rd8, %rd11;
	.pragma "used_bytes_mask 63";
	ld.global.v4.u16 	{%rs1, %rs2, %rs3, %rs4}, [%rd12];
	mul.lo.s32 	%r12, %r9, 7920;
	cvt.u32.u16 	%r13, %rs1;
	add.s32 	%r14, %r12, %r13;
	mul.wide.s32 	%rd13, %r14, 8;
	add.s64 	%rd14, %rd6, %rd13;
	ld.global.v2.f32 	{%f2, %f3}, [%rd14];
	add.f32 	%f4, %f2, %f3;
	sub.f32 	%f5, %f4, %f1;
	cvt.u32.u16 	%r15, %rs2;
	add.s32 	%r16, %r12, %r15;
	mul.wide.s32 	%rd15, %r16, 8;
	add.s64 	%rd16, %rd6, %rd15;
	ld.global.v2.f32 	{%f6, %f7}, [%rd16];
	add.f32 	%f8, %f6, %f7;
	add.f32 	%f9, %f5, %f8;
	cvt.u32.u16 	%r17, %rs3;
	add.s32 	%r18, %r12, %r17;
	mul.wide.s32 	%rd17, %r18, 8;
	add.s64 	%rd18, %rd6, %rd17;
	ld.global.v2.f32 	{%f10, %f11}, [%rd18];
	add.f32 	%f12, %f10, %f11;
	add.f32 	%f13, %f9, %f12;
	add.f32 	%f14, %f13, 0fBE888889;
	mul.f32 	%f15, %f14, 0f3ECF914C;
	min.f32 	%f16, %f15, 0f3F800000;
	max.f32 	%f17, %f16, 0f00000000;
	add.s64 	%rd19, %rd5, %rd9;
	st.global.f32 	[%rd19], %f17;
$L__BB2_2:
	ret;

}
	// .globl	_Z19ADMM_CN_kernel_deg6PKfPfPKjPii
.visible .entry _Z19ADMM_CN_kernel_deg6PKfPfPKjPii(
	.param .u64 .ptr .align 1 _Z19ADMM_CN_kernel_deg6PKfPfPKjPii_param_0,
	.param .u64 .ptr .align 1 _Z19ADMM_CN_kernel_deg6PKfPfPKjPii_param_1,
	.param .u64 .ptr .align 1 _Z19ADMM_CN_kernel_deg6PKfPfPKjPii_param_2,
	.param .u64 .ptr .align 1 _Z19ADMM_CN_kernel_deg6PKfPfPKjPii_param_3,
	.param .u32 _Z19ADMM_CN_kernel_deg6PKfPfPKjPii_param_4
)
{
	.local .align 8 .b8 	__local_depot3[96];
	.reg .b64 	%SP;
	.reg .b64 	%SPL;
	.reg .pred 	%p<128>;
	.reg .b16 	%rs<11>;
	.reg .b32 	%r<211>;
	.reg .b32 	%f<315>;
	.reg .b64 	%rd<76>;

	mov.u64 	%SPL, __local_depot3;
	ld.param.u64 	%rd13, [_Z19ADMM_CN_kernel_deg6PKfPfPKjPii_param_0];
	ld.param.u64 	%rd14, [_Z19ADMM_CN_kernel_deg6PKfPfPKjPii_param_1];
	ld.param.u64 	%rd15, [_Z19ADMM_CN_kernel_deg6PKfPfPKjPii_param_2];
	ld.param.u64 	%rd16, [_Z19ADMM_CN_kernel_deg6PKfPfPKjPii_param_3];
	ld.param.u32 	%r30, [_Z19ADMM_CN_kernel_deg6PKfPfPKjPii_param_4];
	add.u64 	%rd1, %SPL, 0;
	add.u64 	%rd2, %SPL, 24;
	add.u64 	%rd3, %SPL, 48;
	add.u64 	%rd4, %SPL, 72;
	mov.u32 	%r31, %ntid.x;
	mov.u32 	%r32, %ctaid.x;
	mov.u32 	%r1, %tid.x;
	mad.lo.s32 	%r2, %r31, %r32, %r1;
	setp.ge.s32 	%p2, %r2, %r30;
	@%p2 bra 	$L__BB3_30;
	cvta.to.global.u64 	%rd21, %rd14;
	cvta.to.global.u64 	%rd22, %rd16;
	cvta.to.global.u64 	%rd23, %rd15;
	cvta.to.global.u64 	%rd24, %rd13;
	mul.hi.s32 	%r33, %r2, 1665926709;
	shr.u32 	%r34, %r33, 31;
	shr.s32 	%r35, %r33, 9;
	add.s32 	%r36, %r35, %r34;
	mul.lo.s32 	%r37, %r36, 1320;
	sub.s32 	%r38, %r2, %r37;
	mul.lo.s32 	%r39, %r38, 6;
	mul.lo.s32 	%r40, %r2, 6;
	mul.lo.s32 	%r41, %r36, 2640;
	mul.wide.s32 	%rd25, %r39, 4;
	add.s64 	%rd26, %rd23, %rd25;
	ld.global.u32 	%r42, [%rd26];
	add.s32 	%r43, %r42, %r41;
	mul.wide.s32 	%rd27, %r43, 4;
	add.s64 	%rd28, %rd24, %rd27;
	ld.global.f32 	%f47, [%rd28];
	setp.gt.f32 	%p3, %f47, 0f3F000000;
	shl.b32 	%r44, %r1, 2;
	mov.u32 	%r45, sdata;
	add.s32 	%r46, %r45, %r44;
	st.shared.f32 	[%r46], %f47;
	mul.wide.s32 	%rd29, %r40, 8;
	add.s64 	%rd5, %rd21, %rd29;
	ld.global.v2.f32 	{%f48, %f49}, [%rd5];
	mul.f32 	%f50, %f47, 0f3FF33333;
	mul.f32 	%f51, %f49, 0f3F666666;
	sub.f32 	%f52, %f50, %f51;
	sub.f32 	%f53, %f52, %f48;
	ld.global.u32 	%r47, [%rd26+4];
	add.s32 	%r48, %r47, %r41;
	mul.wide.s32 	%rd30, %r48, 4;
	add.s64 	%rd31, %rd24, %rd30;
	ld.global.f32 	%f54, [%rd31];
	setp.gt.f32 	%p4, %f54, 0f3F000000;
	st.shared.f32 	[%r46+512], %f54;
	ld.global.v2.f32 	{%f55, %f56}, [%rd5+8];
	mul.f32 	%f57, %f54, 0f3FF33333;
	mul.f32 	%f58, %f56, 0f3F666666;
	sub.f32 	%f59, %f57, %f58;
	sub.f32 	%f60, %f59, %f55;
	ld.global.u32 	%r49, [%rd26+8];
	add.s32 	%r50, %r49, %r41;
	mul.wide.s32 	%rd32, %r50, 4;
	add.s64 	%rd33, %rd24, %rd32;
	ld.global.f32 	%f61, [%rd33];
	setp.gt.f32 	%p5, %f61, 0f3F000000;
	st.shared.f32 	[%r46+1024], %f61;
	ld.global.v2.f32 	{%f62, %f63}, [%rd5+16];
	mul.f32 	%f64, %f61, 0f3FF33333;
	mul.f32 	%f65, %f63, 0f3F666666;
	sub.f32 	%f66, %f64, %f65;
	sub.f32 	%f67, %f66, %f62;
	ld.global.u32 	%r51, [%rd26+12];
	add.s32 	%r52, %r51, %r41;
	mul.wide.s32 	%rd34, %r52, 4;
	add.s64 	%rd35, %rd24, %rd34;
	ld.global.f32 	%f68, [%rd35];
	setp.gt.f32 	%p6, %f68, 0f3F000000;
	st.shared.f32 	[%r46+1536], %f68;
	ld.global.v2.f32 	{%f69, %f70}, [%rd5+24];
	mul.f32 	%f71, %f68, 0f3FF33333;
	mul.f32 	%f72, %f70, 0f3F666666;
	sub.f32 	%f73, %f71, %f72;
	sub.f32 	%f74, %f73, %f69;
	ld.global.u32 	%r53, [%rd26+16];
	add.s32 	%r54, %r53, %r41;
	mul.wide.s32 	%rd36, %r54, 4;
	add.s64 	%rd37, %rd24, %rd36;
	ld.global.f32 	%f75, [%rd37];
	setp.gt.f32 	%p7, %f75, 0f3F000000;
	st.shared.f32 	[%r46+2048], %f75;
	ld.global.v2.f32 	{%f76, %f77}, [%rd5+32];
	mul.f32 	%f78, %f75, 0f3FF33333;
	mul.f32 	%f79, %f77, 0f3F666666;
	sub.f32 	%f80, %f78, %f79;
	sub.f32 	%f81, %f80, %f76;
	ld.global.u32 	%r55, [%rd26+20];
	add.s32 	%r56, %r55, %r41;
	mul.wide.s32 	%rd38, %r56, 4;
	add.s64 	%rd39, %rd24, %rd38;
	ld.global.f32 	%f82, [%rd39];
	setp.gt.f32 	%p8, %f82, 0f3F000000;
	st.shared.f32 	[%r46+2560], %f82;
	ld.global.v2.f32 	{%f83, %f84}, [%rd5+40];
	mul.f32 	%f85, %f82, 0f3FF33333;
	mul.f32 	%f86, %f84, 0f3F666666;
	sub.f32 	%f87, %f85, %f86;
	sub.f32 	%f88, %f87, %f83;
	xor.pred  	%p9, %p3, %p4;
	xor.pred  	%p10, %p9, %p5;
	xor.pred  	%p11, %p10, %p6;
	xor.pred  	%p12, %p11, %p7;
	xor.pred  	%p13, %p12, %p8;
	selp.u32 	%r57, 1, 0, %p13;
	mul.wide.s32 	%rd40, %r2, 4;
	add.s64 	%rd41, %rd22, %rd40;
	st.global.u32 	[%rd41], %r57;
	setp.le.f32 	%p14, %f53, 0f00000000;
	selp.u32 	%r58, 1, 0, %p14;
	setp.le.f32 	%p15, %f60, 0f00000000;
	selp.u32 	%r59, 1, 0, %p15;
	add.s32 	%r60, %r58, %r59;
	setp.le.f32 	%p16, %f67, 0f00000000;
	selp.u32 	%r61, 1, 0, %p16;
	add.s32 	%r62, %r60, %r61;
	setp.le.f32 	%p17, %f74, 0f00000000;
	selp.u32 	%r63, 1, 0, %p17;
	add.s32 	%r64, %r62, %r63;
	setp.le.f32 	%p18, %f81, 0f00000000;
	selp.u32 	%r65, 1, 0, %p18;
	add.s32 	%r66, %r64, %r65;
	setp.le.f32 	%p19, %f88, 0f00000000;
	selp.u32 	%r67, 1, 0, %p19;
	add.s32 	%r3, %r66, %r67;
	setp.ne.s32 	%p20, %r3, 6;
	bar.sync 	0;
	mov.f32 	%f89, 0f00000000;
	st.local.v2.f32 	[%rd4], {%f89, %f89};
	st.local.v2.f32 	[%rd4+8], {%f89, %f89};
	st.local.v2.f32 	[%rd4+16], {%f89, %f89};
	bar.sync 	0;
	setp.gt.f32 	%p21, %f60, %f67;
	max.f32 	%f90, %f60, %f67;
	min.f32 	%f91, %f60, %f67;
	selp.b32 	%r68, 1, 2, %p21;
	selp.b32 	%r69, 2, 1, %p21;
	setp.gt.f32 	%p22, %f53, %f91;
	max.f32 	%f92, %f53, %f91;
	min.f32 	%f93, %f53, %f91;
	selp.b32 	%r70, 0, %r69, %p22;
	selp.b32 	%r71, %r69, 0, %p22;
	setp.gt.f32 	%p23, %f92, %f90;
	max.f32 	%f94, %f92, %f90;
	min.f32 	%f95, %f92, %f90;
	selp.b32 	%r72, %r70, %r68, %p23;
	selp.b32 	%r73, %r68, %r70, %p23;
	setp.gt.f32 	%p24, %f81, %f88;
	max.f32 	%f96, %f81, %f88;
	min.f32 	%f97, %f81, %f88;
	selp.b32 	%r74, 4, 5, %p24;
	selp.b32 	%r75, 5, 4, %p24;
	setp.gt.f32 	%p25, %f74, %f97;
	max.f32 	%f98, %f74, %f97;
	min.f32 	%f99, %f74, %f97;
	selp.b32 	%r76, 3, %r75, %p25;
	selp.b32 	%r77, %r75, 3, %p25;
	setp.gt.f32 	%p26, %f98, %f96;
	max.f32 	%f100, %f98, %f96;
	min.f32 	%f101, %f98, %f96;
	selp.b32 	%r78, %r76, %r74, %p26;
	selp.b32 	%r79, %r74, %r76, %p26;
	setp.gt.f32 	%p27, %f94, %f100;
	max.f32 	%f1, %f94, %f100;
	min.f32 	%f102, %f94, %f100;
	selp.b32 	%r80, %r72, %r78, %p27;
	selp.b32 	%r81, %r78, %r72, %p27;
	setp.gt.f32 	%p28, %f95, %f101;
	max.f32 	%f103, %f95, %f101;
	min.f32 	%f104, %f95, %f101;
	selp.b32 	%r82, %r73, %r79, %p28;
	selp.b32 	%r83, %r79, %r73, %p28;
	setp.gt.f32 	%p29, %f93, %f99;
	max.f32 	%f105, %f93, %f99;
	min.f32 	%f2, %f93, %f99;
	selp.b32 	%r84, %r71, %r77, %p29;
	selp.b32 	%r4, %r77, %r71, %p29;
	setp.gt.f32 	%p30, %f105, %f104;
	max.f32 	%f106, %f105, %f104;
	min.f32 	%f3, %f105, %f104;
	selp.b32 	%r85, %r84, %r83, %p30;
	selp.b32 	%r5, %r83, %r84, %p30;
	setp.gt.f32 	%p31, %f103, %f102;
	max.f32 	%f4, %f103, %f102;
	min.f32 	%f107, %f103, %f102;
	selp.b32 	%r6, %r82, %r81, %p31;
	selp.b32 	%r86, %r81, %r82, %p31;
	setp.gt.f32 	%p32, %f106, %f107;
	max.f32 	%f5, %f106, %f107;
	min.f32 	%f6, %f106, %f107;
	selp.b32 	%r7, %r85, %r86, %p32;
	selp.b32 	%r8, %r86, %r85, %p32;
	st.local.v2.f32 	[%rd3], {%f1, %f4};
	st.local.v2.f32 	[%rd3+8], {%f5, %f6};
	st.local.v2.f32 	[%rd3+16], {%f3, %f2};
	max.f32 	%f108, %f1, 0f00000000;
	min.f32 	%f300, %f108, 0f3F800000;
	add.f32 	%f109, %f300, 0f00000000;
	max.f32 	%f110, %f4, 0f00000000;
	min.f32 	%f301, %f110, 0f3F800000;
	add.f32 	%f111, %f109, %f301;
	max.f32 	%f112, %f5, 0f00000000;
	min.f32 	%f302, %f112, 0f3F800000;
	add.f32 	%f113, %f111, %f302;
	max.f32 	%f114, %f6, 0f00000000;
	min.f32 	%f303, %f114, 0f3F800000;
	add.f32 	%f115, %f113, %f303;
	max.f32 	%f116, %f3, 0f00000000;
	min.f32 	%f304, %f116, 0f3F800000;
	add.f32 	%f117, %f115, %f304;
	max.f32 	%f118, %f2, 0f00000000;
	min.f32 	%f305, %f118, 0f3F800000;
	add.f32 	%f119, %f117, %f305;
	cvt.rzi.s32.f32 	%r9, %f119;
	and.b32  	%r10, %r9, -2;
	setp.lt.s32 	%p33, %r9, 2;
	neg.f32 	%f120, %f301;
	selp.f32 	%f121, %f120, %f301, %p33;
	add.f32 	%f122, %f300, %f121;
	neg.f32 	%f123, %f302;
	selp.f32 	%f124, %f123, %f302, %p33;
	add.f32 	%f125, %f122, %f124;
	setp.lt.s32 	%p34, %r10, 3;
	neg.f32 	%f126, %f303;
	selp.f32 	%f127, %f126, %f303, %p34;
	add.f32 	%f128, %f125, %f127;
	setp.lt.s32 	%p35, %r10, 4;
	neg.f32 	%f129, %f304;
	selp.f32 	%f130, %f129, %f304, %p35;
	add.f32 	%f131, %f128, %f130;
	setp.lt.s32 	%p36, %r10, 5;
	neg.f32 	%f132, %f305;
	selp.f32 	%f133, %f132, %f305, %p36;
	add.f32 	%f134, %f131, %f133;
	cvt.rn.f32.s32 	%f135, %r10;
	setp.le.f32 	%p37, %f134, %f135;
	and.pred  	%p1, %p20, %p37;
	mul.wide.u32 	%rd42, %r80, 4;
	add.s64 	%rd6, %rd4, %rd42;
	@%p1 bra 	$L__BB3_3;
	ld.local.f32 	%f300, [%rd6];
$L__BB3_3:
	st.local.f32 	[%rd6], %f300;
	mul.wide.u32 	%rd43, %r6, 4;
	add.s64 	%rd7, %rd4, %rd43;
	@%p1 bra 	$L__BB3_5;
	ld.local.f32 	%f301, [%rd7];
$L__BB3_5:
	st.local.f32 	[%rd7], %f301;
	mul.wide.u32 	%rd44, %r7, 4;
	add.s64 	%rd8, %rd4, %rd44;
	@%p1 bra 	$L__BB3_7;
	ld.local.f32 	%f302, [%rd8];
$L__BB3_7:
	st.local.f32 	[%rd8], %f302;
	mul.wide.u32 	%rd45, %r8, 4;
	add.s64 	%rd9, %rd4, %rd45;
	@%p1 bra 	$L__BB3_9;
	ld.local.f32 	%f303, [%rd9];
$L__BB3_9:
	st.local.f32 	[%rd9], %f303;
	mul.wide.u32 	%rd46, %r5, 4;
	add.s64 	%rd10, %rd4, %rd46;
	@%p1 bra 	$L__BB3_11;
	ld.local.f32 	%f304, [%rd10];
$L__BB3_11:
	st.local.f32 	[%rd10], %f304;
	mul.wide.u32 	%rd47, %r4, 4;
	add.s64 	%rd11, %rd4, %rd47;
	@%p1 bra 	$L__BB3_13;
	ld.local.f32 	%f305, [%rd11];
$L__BB3_13:
	setp.eq.s32 	%p39, %r3, 6;
	st.local.f32 	[%rd11], %f305;
	or.pred  	%p40, %p39, %p37;
	bar.sync 	0;
	@%p40 bra 	$L__BB3_29;
	setp.gt.s32 	%p41, %r10, 4;
	@%p41 bra 	$L__BB3_16;
	mul.wide.s32 	%rd50, %r10, 4;
	add.s64 	%rd51, %rd3, %rd50;
	ld.local.v2.f32 	{%f136, %f137}, [%rd51];
	sub.f32 	%f138, %f136, %f137;
	mul.f32 	%f306, %f138, 0f3F000000;
	bra.uni 	$L__BB3_17;
$L__BB3_16:
	mul.wide.u32 	%rd48, %r10, 4;
	add.s64 	%rd49, %rd3, %rd48;
	ld.local.f32 	%f306, [%rd49];
$L__BB3_17:
	and.b32  	%r87, %r9, -2;
	setp.lt.s32 	%p42, %r87, 5;
	setp.lt.s32 	%p43, %r87, 4;
	setp.lt.s32 	%p44, %r87, 3;
	setp.lt.s32 	%p45, %r9, 2;
	setp.lt.s32 	%p46, %r9, 0;
	add.f32 	%f139, %f1, 0fBF800000;
	neg.f32 	%f140, %f1;
	selp.f32 	%f141, %f140, %f139, %p46;
	add.f32 	%f142, %f4, 0fBF800000;
	neg.f32 	%f143, %f4;
	selp.f32 	%f144, %f143, %f142, %p45;
	add.f32 	%f145, %f5, 0fBF800000;
	neg.f32 	%f146, %f5;
	selp.f32 	%f147, %f146, %f145, %p45;
	add.f32 	%f148, %f6, 0fBF800000;
	neg.f32 	%f149, %f6;
	selp.f32 	%f150, %f149, %f148, %p44;
	add.f32 	%f151, %f3, 0fBF800000;
	neg.f32 	%f152, %f3;
	selp.f32 	%f153, %f152, %f151, %p43;
	add.f32 	%f154, %f2, 0fBF800000;
	neg.f32 	%f155, %f2;
	selp.f32 	%f156, %f155, %f154, %p42;
	setp.gt.f32 	%p47, %f141, %f144;
	selp.u32 	%r88, 1, 0, %p47;
	setp.gt.f32 	%p48, %f141, %f147;
	selp.u32 	%r89, 1, 0, %p48;
	add.s32 	%r90, %r89, %r88;
	setp.gt.f32 	%p49, %f141, %f150;
	selp.u32 	%r91, 1, 0, %p49;
	add.s32 	%r92, %r90, %r91;
	setp.gt.f32 	%p50, %f141, %f153;
	selp.u32 	%r93, 1, 0, %p50;
	add.s32 	%r94, %r92, %r93;
	setp.gt.f32 	%p51, %f141, %f156;
	selp.u32 	%r95, 1, 0, %p51;
	add.s32 	%r96, %r94, %r95;
	setp.ge.f32 	%p52, %f144, %f141;
	selp.u32 	%r97, 1, 0, %p52;
	setp.gt.f32 	%p53, %f144, %f147;
	selp.u32 	%r98, 1, 0, %p53;
	add.s32 	%r99, %r98, %r97;
	setp.gt.f32 	%p54, %f144, %f150;
	selp.u32 	%r100, 1, 0, %p54;
	add.s32 	%r101, %r99, %r100;
	setp.gt.f32 	%p55, %f144, %f153;
	selp.u32 	%r102, 1, 0, %p55;
	add.s32 	%r103, %r101, %r102;
	setp.gt.f32 	%p56, %f144, %f156;
	selp.u32 	%r104, 1, 0, %p56;
	add.s32 	%r105, %r103, %r104;
	setp.ge.f32 	%p57, %f147, %f141;
	selp.u32 	%r106, 1, 0, %p57;
	setp.ge.f32 	%p58, %f147, %f144;
	selp.u32 	%r107, 1, 0, %p58;
	add.s32 	%r108, %r106, %r107;
	setp.gt.f32 	%p59, %f147, %f150;
	selp.u32 	%r109, 1, 0, %p59;
	add.s32 	%r110, %r108, %r109;
	setp.gt.f32 	%p60, %f147, %f153;
	selp.u32 	%r111, 1, 0, %p60;
	add.s32 	%r112, %r110, %r111;
	setp.gt.f32 	%p61, %f147, %f156;
	selp.u32 	%r113, 1, 0, %p61;
	add.s32 	%r114, %r112, %r113;
	setp.ge.f32 	%p62, %f150, %f141;
	selp.u32 	%r115, 1, 0, %p62;
	setp.ge.f32 	%p63, %f150, %f144;
	selp.u32 	%r116, 1, 0, %p63;
	add.s32 	%r117, %r115, %r116;
	setp.ge.f32 	%p64, %f150, %f147;
	selp.u32 	%r118, 1, 0, %p64;
	add.s32 	%r119, %r117, %r118;
	setp.gt.f32 	%p65, %f150, %f153;
	selp.u32 	%r120, 1, 0, %p65;
	add.s32 	%r121, %r119, %r120;
	setp.gt.f32 	%p66, %f150, %f156;
	selp.u32 	%r122, 1, 0, %p66;
	add.s32 	%r123, %r121, %r122;
	setp.ge.f32 	%p67, %f153, %f141;
	selp.u32 	%r124, 1, 0, %p67;
	setp.ge.f32 	%p68, %f153, %f144;
	selp.u32 	%r125, 1, 0, %p68;
	add.s32 	%r126, %r124, %r125;
	setp.ge.f32 	%p69, %f153, %f147;
	selp.u32 	%r127, 1, 0, %p69;
	add.s32 	%r128, %r126, %r127;
	setp.ge.f32 	%p70, %f153, %f150;
	selp.u32 	%r129, 1, 0, %p70;
	add.s32 	%r130, %r128, %r129;
	setp.gt.f32 	%p71, %f153, %f156;
	selp.u32 	%r131, 1, 0, %p71;
	add.s32 	%r132, %r130, %r131;
	add.s32 	%r133, %r105, %r96;
	add.s32 	%r134, %r133, %r114;
	add.s32 	%r135, %r134, %r123;
	add.s32 	%r136, %r135, %r132;
	mul.wide.u32 	%rd52, %r96, 4;
	add.s64 	%rd53, %rd1, %rd52;
	st.local.f32 	[%rd53], %f141;
	mul.wide.u32 	%rd54, %r105, 4;
	add.s64 	%rd55, %rd1, %rd54;
	st.local.f32 	[%rd55], %f144;
	mul.wide.u32 	%rd56, %r114, 4;
	add.s64 	%rd57, %rd1, %rd56;
	st.local.f32 	[%rd57], %f147;
	mul.wide.u32 	%rd58, %r123, 4;
	add.s64 	%rd59, %rd1, %rd58;
	st.local.f32 	[%rd59], %f150;
	mul.wide.u32 	%rd60, %r132, 4;
	add.s64 	%rd61, %rd1, %rd60;
	st.local.f32 	[%rd61], %f153;
	mul.wide.s32 	%rd62, %r136, 4;
	sub.s64 	%rd63, %rd1, %rd62;
	st.local.f32 	[%rd63+60], %f156;
	add.s64 	%rd64, %rd2, %rd52;
	mov.b32 	%r137, 0;
	st.local.u32 	[%rd64], %r137;
	add.s64 	%rd65, %rd2, %rd54;
	mov.b32 	%r138, 1;
	st.local.u32 	[%rd65], %r138;
	add.s64 	%rd66, %rd2, %rd56;
	mov.b32 	%r139, 2;
	st.local.u32 	[%rd66], %r139;
	add.s64 	%rd67, %rd2, %rd58;
	mov.b32 	%r140, 3;
	st.local.u32 	[%rd67], %r140;
	add.s64 	%rd68, %rd2, %rd60;
	mov.b32 	%r141, 4;
	st.local.u32 	[%rd68], %r141;
	sub.s64 	%rd69, %rd2, %rd62;
	mov.b32 	%r142, 5;
	st.local.u32 	[%rd69+60], %r142;
	setp.leu.f32 	%p72, %f1, 0f3F800000;
	selp.s32 	%r143, -1, 0, %p72;
	setp.ge.f32 	%p73, %f1, 0fAEDBE6FF;
	selp.u32 	%r144, 1, 0, %p73;
	ld.local.v2.f32 	{%f157, %f158}, [%rd1];
	setp.lt.f32 	%p74, %f157, 0f2EDBE6FF;
	selp.u32 	%r145, 1, 0, %p74;
	setp.geu.f32 	%p75, %f157, %f306;
	selp.s32 	%r146, -1, 0, %p75;
	setp.gt.f32 	%p76, %f4, 0f3F800000;
	selp.u32 	%r147, 1, 0, %p76;
	add.s32 	%r148, %r143, %r147;
	setp.ge.f32 	%p77, %f4, 0fAEDBE6FF;
	selp.u32 	%r149, 1, 0, %p77;
	add.s32 	%r150, %r144, %r149;
	setp.lt.f32 	%p78, %f158, 0f2EDBE6FF;
	selp.u32 	%r151, 1, 0, %p78;
	add.s32 	%r152, %r145, %r151;
	setp.lt.f32 	%p79, %f158, %f306;
	selp.u32 	%r153, 1, 0, %p79;
	add.s32 	%r154, %r146, %r153;
	setp.gt.f32 	%p80, %f5, 0f3F800000;
	selp.u32 	%r155, 1, 0, %p80;
	add.s32 	%r156, %r148, %r155;
	setp.ge.f32 	%p81, %f5, 0fAEDBE6FF;
	selp.u32 	%r157, 1, 0, %p81;
	add.s32 	%r158, %r150, %r157;
	ld.local.v2.f32 	{%f159, %f160}, [%rd1+8];
	setp.lt.f32 	%p82, %f159, 0f2EDBE6FF;
	selp.u32 	%r159, 1, 0, %p82;
	add.s32 	%r160, %r152, %r159;
	setp.lt.f32 	%p83, %f159, %f306;
	selp.u32 	%r161, 1, 0, %p83;
	add.s32 	%r162, %r154, %r161;
	setp.gt.f32 	%p84, %f6, 0f3F800000;
	selp.u32 	%r163, 1, 0, %p84;
	add.s32 	%r164, %r156, %r163;
	setp.ge.f32 	%p85, %f6, 0fAEDBE6FF;
	selp.u32 	%r165, 1, 0, %p85;
	add.s32 	%r166, %r158, %r165;
	setp.lt.f32 	%p86, %f160, 0f2EDBE6FF;
	selp.u32 	%r167, 1, 0, %p86;
	add.s32 	%r168, %r160, %r167;
	setp.lt.f32 	%p87, %f160, %f306;
	selp.u32 	%r169, 1, 0, %p87;
	add.s32 	%r170, %r162, %r169;
	setp.gt.f32 	%p88, %f3, 0f3F800000;
	selp.u32 	%r171, 1, 0, %p88;
	add.s32 	%r172, %r164, %r171;
	setp.ge.f32 	%p89, %f3, 0fAEDBE6FF;
	selp.u32 	%r173, 1, 0, %p89;
	add.s32 	%r174, %r166, %r173;
	ld.local.v2.f32 	{%f161, %f162}, [%rd1+16];
	setp.lt.f32 	%p90, %f161, 0f2EDBE6FF;
	selp.u32 	%r175, 1, 0, %p90;
	add.s32 	%r176, %r168, %r175;
	setp.lt.f32 	%p91, %f161, %f306;
	selp.u32 	%r177, 1, 0, %p91;
	add.s32 	%r178, %r170, %r177;
	setp.gt.f32 	%p92, %f2, 0f3F800000;
	selp.u32 	%r179, 1, 0, %p92;
	add.s32 	%r208, %r172, %r179;
	setp.ge.f32 	%p93, %f2, 0fAEDBE6FF;
	selp.u32 	%r180, 1, 0, %p93;
	add.s32 	%r207, %r174, %r180;
	setp.lt.f32 	%p94, %f162, 0f2EDBE6FF;
	selp.u32 	%r181, 1, 0, %p94;
	add.s32 	%r202, %r176, %r181;
	setp.lt.f32 	%p95, %f162, %f306;
	selp.u32 	%r182, 1, 0, %p95;
	add.s32 	%r14, %r178, %r182;
	setp.lt.s32 	%p96, %r208, 0;
	setp.gt.s32 	%p97, %r9, -1;
	add.f32 	%f163, %f1, 0f00000000;
	selp.f32 	%f164, %f163, 0f00000000, %p97;
	selp.f32 	%f165, %f164, 0f00000000, %p96;
	setp.ne.s32 	%p98, %r207, 0;
	selp.f32 	%f166, %f1, 0f00000000, %p98;
	selp.f32 	%f167, %f166, 0f00000000, %p46;
	sub.f32 	%f168, %f165, %f167;
	setp.lt.s32 	%p99, %r208, 1;
	setp.gt.s32 	%p100, %r9, 1;
	selp.f32 	%f169, %f4, 0f00000000, %p100;
	selp.f32 	%f170, %f169, 0f00000000, %p99;
	add.f32 	%f171, %f168, %f170;
	setp.gt.u32 	%p101, %r207, 1;
	selp.f32 	%f172, %f4, 0f00000000, %p101;
	selp.f32 	%f173, %f172, 0f00000000, %p45;
	sub.f32 	%f174, %f171, %f173;
	setp.lt.s32 	%p102, %r208, 2;
	selp.f32 	%f175, %f5, 0f00000000, %p100;
	selp.f32 	%f176, %f175, 0f00000000, %p102;
	add.f32 	%f177, %f174, %f176;
	setp.gt.u32 	%p103, %r207, 2;
	selp.f32 	%f178, %f5, 0f00000000, %p103;
	selp.f32 	%f179, %f178, 0f00000000, %p45;
	sub.f32 	%f180, %f177, %f179;
	setp.lt.s32 	%p104, %r208, 3;
	setp.gt.s32 	%p105, %r87, 2;
	selp.f32 	%f181, %f6, 0f00000000, %p105;
	selp.f32 	%f182, %f181, 0f00000000, %p104;
	add.f32 	%f183, %f180, %f182;
	setp.gt.u32 	%p106, %r207, 3;
	selp.f32 	%f184, %f6, 0f00000000, %p106;
	selp.f32 	%f185, %f184, 0f00000000, %p44;
	sub.f32 	%f186, %f183, %f185;
	setp.lt.s32 	%p107, %r208, 4;
	setp.gt.s32 	%p108, %r87, 3;
	selp.f32 	%f187, %f3, 0f00000000, %p108;
	selp.f32 	%f188, %f187, 0f00000000, %p107;
	add.f32 	%f189, %f186, %f188;
	setp.gt.u32 	%p109, %r207, 4;
	selp.f32 	%f190, %f3, 0f00000000, %p109;
	selp.f32 	%f191, %f190, 0f00000000, %p43;
	sub.f32 	%f192, %f189, %f191;
	setp.lt.s32 	%p110, %r208, 5;
	setp.gt.s32 	%p111, %r87, 4;
	selp.f32 	%f193, %f2, 0f00000000, %p111;
	selp.f32 	%f194, %f193, 0f00000000, %p110;
	add.f32 	%f195, %f192, %f194;
	setp.gt.u32 	%p112, %r207, 5;
	selp.f32 	%f196, %f2, 0f00000000, %p112;
	selp.f32 	%f197, %f196, 0f00000000, %p42;
	sub.f32 	%f313, %f195, %f197;
	cvt.rn.f32.s32 	%f198, %r208;
	add.f32 	%f199, %f313, %f198;
	add.f32 	%f311, %f199, 0f3F800000;
	setp.gt.s32 	%p113, %r202, %r14;
	mov.u32 	%r209, %r207;
	mov.u32 	%r210, %r208;
	mov.f32 	%f314, %f313;
	@%p113 bra 	$L__BB3_28;
	mov.b16 	%rs10, 0;
	mov.f32 	%f314, %f313;
	mov.u32 	%r210, %r208;
	mov.u32 	%r209, %r207;
$L__BB3_19:
	mov.u32 	%r15, %r202;
	and.b16  	%rs4, %rs10, 255;
	setp.eq.s16 	%p114, %rs4, 0;
	selp.b32 	%r207, %r207, %r209, %p114;
	selp.b32 	%r208, %r208, %r210, %p114;
	selp.f32 	%f314, %f314, %f313, %p114;
	mul.wide.u32 	%rd70, %r15, 4;
	add.s64 	%rd12, %rd1, %rd70;
	ld.local.f32 	%f36, [%rd12];
	add.s64 	%rd71, %rd2, %rd70;
	ld.local.u32 	%r22, [%rd71];
	and.b32  	%r183, %r9, -2;
	setp.le.s32 	%p115, %r22, %r183;
	selp.s32 	%r184, -1, 0, %p115;
	add.s32 	%r210, %r210, %r184;
	setp.gt.s32 	%p116, %r22, %r183;
	selp.u32 	%r185, 1, 0, %p116;
	add.s32 	%r209, %r209, %r185;
	@%p116 bra 	$L__BB3_21;
	mul.wide.s32 	%rd72, %r22, 4;
	add.s64 	%rd73, %rd3, %rd72;
	ld.local.f32 	%f310, [%rd73];
	bra.uni 	$L__BB3_22;
$L__BB3_21:
	mul.wide.s32 	%rd74, %r22, 4;
	add.s64 	%rd75, %rd3, %rd74;
	ld.local.f32 	%f200, [%rd75];
	neg.f32 	%f310, %f200;
$L__BB3_22:
	add.f32 	%f313, %f313, %f310;
	setp.gt.u32 	%p117, %r15, 4;
	@%p117 bra 	$L__BB3_25;
	ld.local.f32 	%f205, [%rd12+4];
	setp.eq.f32 	%p119, %f36, %f205;
	mov.b16 	%rs10, 0;
	@%p119 bra 	$L__BB3_27;
	add.s32 	%r189, %r210, 1;
	cvt.rn.f32.s32 	%f206, %r189;
	add.f32 	%f207, %f313, %f206;
	not.b32 	%r190, %r210;
	add.s32 	%r191, %r209, %r190;
	cvt.rn.f32.s32 	%f208, %r191;
	mul.f32 	%f209, %f36, %f208;
	sub.f32 	%f311, %f207, %f209;
	setp.lt.f32 	%p120, %f311, %f135;
	mov.b16 	%rs10, 1;
	@%p120 bra 	$L__BB3_28;
	bra.uni 	$L__BB3_27;
$L__BB3_25:
	setp.ne.s32 	%p118, %r15, 5;
	mov.b16 	%rs10, 0;
	@%p118 bra 	$L__BB3_27;
	add.s32 	%r186, %r210, 1;
	cvt.rn.f32.s32 	%f201, %r186;
	add.f32 	%f202, %f313, %f201;
	not.b32 	%r187, %r210;
	add.s32 	%r188, %r209, %r187;
	cvt.rn.f32.s32 	%f203, %r188;
	mul.f32 	%f204, %f36, %f203;
	sub.f32 	%f311, %f202, %f204;
	mov.b16 	%rs10, 1;
$L__BB3_27:
	add.s32 	%r202, %r15, 1;
	setp.ne.s32 	%p121, %r15, %r14;
	@%p121 bra 	$L__BB3_19;
$L__BB3_28:
	and.b32  	%r192, %r9, -2;
	setp.lt.s32 	%p123, %r192, 5;
	setp.lt.s32 	%p124, %r192, 4;
	setp.lt.s32 	%p125, %r192, 3;
	setp.gt.f32 	%p127, %f311, %f135;
	selp.b32 	%r193, %r210, %r208, %p127;
	selp.f32 	%f210, %f313, %f314, %p127;
	selp.b32 	%r194, %r209, %r207, %p127;
	not.b32 	%r195, %r193;
	add.s32 	%r196, %r192, %r195;
	cvt.rn.f32.s32 	%f211, %r196;
	sub.f32 	%f212, %f211, %f210;
	neg.f32 	%f213, %f212;
	add.s32 	%r197, %r194, %r195;
	cvt.rn.f32.s32 	%f214, %r197;
	div.rn.f32 	%f215, %f213, %f214;
	neg.f32 	%f216, %f215;
	selp.f32 	%f217, %f215, %f216, %p46;
	add.f32 	%f218, %f217, %f1;
	max.f32 	%f219, %f218, 0f00000000;
	min.f32 	%f220, %f219, 0f3F800000;
	st.local.f32 	[%rd6], %f220;
	selp.f32 	%f221, %f215, %f216, %p45;
	add.f32 	%f222, %f221, %f4;
	max.f32 	%f223, %f222, 0f00000000;
	min.f32 	%f224, %f223, 0f3F800000;
	st.local.f32 	[%rd7], %f224;
	add.f32 	%f225, %f221, %f5;
	max.f32 	%f226, %f225, 0f00000000;
	min.f32 	%f227, %f226, 0f3F800000;
	st.local.f32 	[%rd8], %f227;
	selp.f32 	%f228, %f215, %f216, %p125;
	add.f32 	%f229, %f228, %f6;
	max.f32 	%f230, %f229, 0f00000000;
	min.f32 	%f231, %f230, 0f3F800000;
	st.local.f32 	[%rd9], %f231;
	selp.f32 	%f232, %f215, %f216, %p124;
	add.f32 	%f233, %f232, %f3;
	max.f32 	%f234, %f233, 0f00000000;
	min.f32 	%f235, %f234, 0f3F800000;
	st.local.f32 	[%rd10], %f235;
	selp.f32 	%f236, %f215, %f216, %p123;
	add.f32 	%f237, %f236, %f2;
	max.f32 	%f238, %f237, 0f00000000;
	min.f32 	%f239, %f238, 0f3F800000;
	st.local.f32 	[%rd11], %f239;
$L__BB3_29:
	bar.sync 	0;
	mov.u32 	%r198, %tid.x;
	shl.b32 	%r199, %r198, 2;
	mov.u32 	%r200, sdata;
	add.s32 	%r201, %r200, %r199;
	ld.shared.f32 	%f240, [%r201];
	ld.global.v2.f32 	{%f241, %f242}, [%rd5];
	ld.local.v2.f32 	{%f243, %f244}, [%rd4];
	sub.f32 	%f245, %f243, %f240;
	mul.f32 	%f246, %f245, 0f3FF33333;
	sub.f32 	%f247, %f243, %f242;
	mul.f32 	%f248, %f247, 0f3F666666;
	sub.f32 	%f249, %f246, %f248;
	add.f32 	%f250, %f241, %f249;
	st.global.v2.f32 	[%rd5], {%f250, %f243};
	ld.shared.f32 	%f251, [%r201+512];
	ld.global.v2.f32 	{%f252, %f253}, [%rd5+8];
	sub.f32 	%f254, %f244, %f251;
	mul.f32 	%f255, %f254, 0f3FF33333;
	sub.f32 	%f256, %f244, %f253;
	mul.f32 	%f257, %f256, 0f3F666666;
	sub.f32 	%f258, %f255, %f257;
	add.f32 	%f259, %f252, %f258;
	st.global.v2.f32 	[%rd5+8], {%f259, %f244};
	ld.shared.f32 	%f260, [%r201+1024];
	ld.global.v2.f32 	{%f261, %f262}, [%rd5+16];
	ld.local.v2.f32 	{%f263, %f264}, [%rd4+8];
	sub.f32 	%f265, %f263, %f260;
	mul.f32 	%f266, %f265, 0f3FF33333;
	sub.f32 	%f267, %f263, %f262;
	mul.f32 	%f268, %f267, 0f3F666666;
	sub.f32 	%f269, %f266, %f268;
	add.f32 	%f270, %f261, %f269;
	st.global.v2.f32 	[%rd5+16], {%f270, %f263};
	ld.shared.f32 	%f271, [%r201+1536];
	ld.global.v2.f32 	{%f272, %f273}, [%rd5+24];
	sub.f32 	%f274, %f264, %f271;
	mul.f32 	%f275, %f274, 0f3FF33333;
	sub.f32 	%f276, %f264, %f273;
	mul.f32 	%f277, %f276, 0f3F666666;
	sub.f32 	%f278, %f275, %f277;
	add.f32 	%f279, %f272, %f278;
	st.global.v2.f32 	[%rd5+24], {%f279, %f264};
	ld.shared.f32 	%f280, [%r201+2048];
	ld.global.v2.f32 	{%f281, %f282}, [%rd5+32];
	ld.local.v2.f32 	{%f283, %f284}, [%rd4+16];
	sub.f32 	%f285, %f283, %f280;
	mul.f32 	%f286, %f285, 0f3FF33333;
	sub.f32 	%f287, %f283, %f282;
	mul.f32 	%f288, %f287, 0f3F666666;
	sub.f32 	%f289, %f286, %f288;
	add.f32 	%f290, %f281, %f289;
	st.global.v2.f32 	[%rd5+32], {%f290, %f283};
	ld.shared.f32 	%f291, [%r201+2560];
	ld.global.v2.f32 	{%f292, %f293}, [%rd5+40];
	sub.f32 	%f294, %f284, %f291;
	mul.f32 	%f295, %f294, 0f3FF33333;
	sub.f32 	%f296, %f284, %f293;
	mul.f32 	%f297, %f296, 0f3F666666;
	sub.f32 	%f298, %f295, %f297;
	add.f32 	%f299, %f292, %f298;
	st.global.v2.f32 	[%rd5+40], {%f299, %f284};
$L__BB3_30:
	ret;

}
	// .globl	_Z17ADMM_HardDecisionPfPii
.visible .entry _Z17ADMM_HardDecisionPfPii(
	.param .u64 .ptr .align 1 _Z17ADMM_HardDecisionPfPii_param_0,
	.param .u64 .ptr .align 1 _Z17ADMM_HardDecisionPfPii_param_1,
	.param .u32 _Z17ADMM_HardDecisionPfPii_param_2
)
{
	.reg .pred 	%p<2>;
	.reg .b32 	%r<7>;
	.reg .b32 	%f<4>;
	.reg .b64 	%rd<8>;

	ld.param.u64 	%rd1, [_Z17ADMM_HardDecisionPfPii_param_0];
	ld.param.u64 	%rd2, [_Z17ADMM_HardDecisionPfPii_param_1];
	ld.param.u32 	%r2, [_Z17ADMM_HardDecisionPfPii_param_2];
	mov.u32 	%r3, %ntid.x;
	mov.u32 	%r4, %ctaid.x;
	mov.u32 	%r5, %tid.x;
	mad.lo.s32 	%r1, %r3, %r4, %r5;
	setp.ge.s32 	%p1, %r1, %r2;
	@%p1 bra 	$L__BB4_2;
	cvta.to.global.u64 	%rd3, %rd1;
	cvta.to.global.u64 	%rd4, %rd2;
	mul.wide.s32 	%rd5, %r1, 4;
	add.s64 	%rd6, %rd3, %rd5;
	ld.global.f32 	%f1, [%rd6];
	add.f32 	%f2, %f1, 0f3F000000;
	cvt.rmi.f32.f32 	%f3, %f2;
	cvt.rzi.s32.f32 	%r6, %f3;
	add.s64 	%rd7, %rd4, %rd5;
	st.global.u32 	[%rd7], %r6;
$L__BB4_2:
	ret;

}
	// .globl	_Z6reducePij
.visible .entry _Z6reducePij(
	.param .u64 .ptr .align 1 _Z6reducePij_param_0,
	.param .u32 _Z6reducePij_param_1
)
{
	.reg .pred 	%p<20>;
	.reg .b32 	%r<75>;
	.reg .b64 	%rd<9>;

	ld.param.u64 	%rd2, [_Z6reducePij_param_0];
	ld.param.u32 	%r38, [_Z6reducePij_param_1];
	cvta.to.global.u64 	%rd1, %rd2;
	mov.u32 	%r1, %tid.x;
	mov.u32 	%r2, %ctaid.x;
	mov.u32 	%r3, %ntid.x;
	shl.b32 	%r4, %r3, 1;
	mad.lo.s32 	%r59, %r4, %r2, %r1;
	setp.ge.u32 	%p1, %r59, %r38;
	mov.b32 	%r58, 0;
	@%p1 bra 	$L__BB5_5;
	mov.u32 	%r41, %nctaid.x;
	mul.lo.s32 	%r6, %r4, %r41;
	mov.b32 	%r58, 0;
$L__BB5_2:
	mul.wide.u32 	%rd3, %r59, 4;
	add.s64 	%rd4, %rd1, %rd3;
	ld.global.u32 	%r42, [%rd4];
	add.s32 	%r58, %r42, %r58;
	add.s32 	%r10, %r59, %r3;
	setp.ge.u32 	%p2, %r10, %r38;
	@%p2 bra 	$L__BB5_4;
	mul.wide.u32 	%rd5, %r10, 4;
	add.s64 	%rd6, %rd1, %rd5;
	ld.global.u32 	%r43, [%rd6];
	add.s32 	%r58, %r43, %r58;
$L__BB5_4:
	add.s32 	%r59, %r59, %r6;
	setp.lt.u32 	%p3, %r59, %r38;
	@%p3 bra 	$L__BB5_2;
$L__BB5_5:
	shl.b32 	%r44, %r1, 2;
	mov.u32 	%r45, sdata;
	add.s32 	%r15, %r45, %r44;
	st.shared.u32 	[%r15], %r58;
	bar.sync 	0;
	setp.lt.u32 	%p4, %r3, 1024;
	@%p4 bra 	$L__BB5_9;
	setp.gt.u32 	%p8, %r1, 511;
	@%p8 bra 	$L__BB5_8;
	ld.shared.u32 	%r46, [%r15+2048];
	add.s32 	%r58, %r46, %r58;
	st.shared.u32 	[%r15], %r58;
$L__BB5_8:
	bar.sync 	0;
	bra.uni 	$L__BB5_10;
$L__BB5_9:
	setp.lt.u32 	%p5, %r3, 512;
	@%p5 bra 	$L__BB5_13;
$L__BB5_10:
	setp.gt.u32 	%p9, %r1, 255;
	@%p9 bra 	$L__BB5_12;
	ld.shared.u32 	%r47, [%r15+1024];
	add.s32 	%r58, %r47, %r58;
	st.shared.u32 	[%r15], %r58;
$L__BB5_12:
	bar.sync 	0;
	bra.uni 	$L__BB5_14;
$L__BB5_13:
	setp.lt.u32 	%p6, %r3, 256;
	@%p6 bra 	$L__BB5_17;
$L__BB5_14:
	setp.gt.u32 	%p10, %r1, 127;
	@%p10 bra 	$L__BB5_16;
	ld.shared.u32 	%r48, [%r15+512];
	add.s32 	%r58, %r48, %r58;
	st.shared.u32 	[%r15], %r58;
$L__BB5_16:
	bar.sync 	0;
	bra.uni 	$L__BB5_18;
$L__BB5_17:
	setp.lt.u32 	%p7, %r3, 128;
	@%p7 bra 	$L__BB5_21;
$L__BB5_18:
	setp.gt.u32 	%p11, %r1, 63;
	@%p11 bra 	$L__BB5_20;
	ld.shared.u32 	%r49, [%r15+256];
	add.s32 	%r58, %r49, %r58;
	st.shared.u32 	[%r15], %r58;
$L__BB5_20:
	bar.sync 	0;
$L__BB5_21:
	setp.gt.u32 	%p12, %r1, 31;
	@%p12 bra 	$L__BB5_36;
	setp.lt.u32 	%p13, %r3, 64;
	@%p13 bra 	$L__BB5_24;
	ld.volatile.shared.u32 	%r50, [%r15+128];
	add.s32 	%r58, %r50, %r58;
	st.volatile.shared.u32 	[%r15], %r58;
	bra.uni 	$L__BB5_25;
$L__BB5_24:
	setp.lt.u32 	%p14, %r3, 32;
	@%p14 bra 	$L__BB5_26;
$L__BB5_25:
	ld.volatile.shared.u32 	%r51, [%r15+64];
	add.s32 	%r58, %r51, %r58;
	st.volatile.shared.u32 	[%r15], %r58;
	bra.uni 	$L__BB5_27;
$L__BB5_26:
	setp.lt.u32 	%p15, %r3, 16;
	@%p15 bra 	$L__BB5_28;
$L__BB5_27:
	ld.volatile.shared.u32 	%r52, [%r15+32];
	add.s32 	%r58, %r52, %r58;
	st.volatile.shared.u32 	[%r15], %r58;
	bra.uni 	$L__BB5_29;
$L__BB5_28:
	setp.lt.u32 	%p16, %r3, 8;
	@%p16 bra 	$L__BB5_30;
$L__BB5_29:
	ld.volatile.shared.u32 	%r53, [%r15+16];
	add.s32 	%r58, %r53, %r58;
	st.volatile.shared.u32 	[%r15], %r58;
	bra.uni 	$L__BB5_31;
$L__BB5_30:
	setp.lt.u32 	%p17, %r3, 4;
	@%p17 bra 	$L__BB5_32;
$L__BB5_31:
	ld.volatile.shared.u32 	%r54, [%r15+8];
	add.s32 	%r58, %r54, %r58;
	st.volatile.shared.u32 	[%r15], %r58;
	bra.uni 	$L__BB5_33;
$L__BB5_32:
	setp.lt.u32 	%p18, %r3, 2;
	@%p18 bra 	$L__BB5_34;
$L__BB5_33:
	ld.volatile.shared.u32 	%r55, [%r15+4];
	add.s32 	%r56, %r55, %r58;
	st.volatile.shared.u32 	[%r15], %r56;
$L__BB5_34:
	setp.ne.s32 	%p19, %r1, 0;
	@%p19 bra 	$L__BB5_36;
	ld.shared.u32 	%r57, [sdata];
	mul.wide.u32 	%rd7, %r2, 4;
	add.s64 	%rd8, %rd1, %rd7;
	st.global.u32 	[%rd8], %r57;
$L__BB5_36:
	ret;

}
	// .globl	_Z19ADMM_InitArrays_16bPfi
.visible .entry _Z19ADMM_InitArrays_16bPfi(
	.param .u64 .ptr .align 1 _Z19ADMM_InitArrays_16bPfi_param_0,
	.param .u32 _Z19ADMM_InitArrays_16bPfi_param_1
)
{
	.reg .pred 	%p<2>;
	.reg .b16 	%rs<5>;
	.reg .b32 	%r<7>;
	.reg .b32 	%f<3>;
	.reg .b64 	%rd<5>;

	ld.param.u64 	%rd1, [_Z19ADMM_InitArrays_16bPfi_param_0];
	ld.param.u32 	%r2, [_Z19ADMM_InitArrays_16bPfi_param_1];
	mov.u32 	%r3, %ntid.x;
	mov.u32 	%r4, %ctaid.x;
	mov.u32 	%r5, %tid.x;
	mad.lo.s32 	%r1, %r3, %r4, %r5;
	setp.ge.s32 	%p1, %r1, %r2;
	@%p1 bra 	$L__BB6_2;
	cvta.to.global.u64 	%rd2, %rd1;
	mov.f32 	%f1, 0f00000000;
	// begin inline asm
	{  cvt.rn.f16.f32 %rs1, %f1;}

	// end inline asm
	mov.f32 	%f2, 0f3F000000;
	// begin inline asm
	{  cvt.rn.f16.f32 %rs2, %f2;}

	// end inline asm
	// begin inline asm
	{  mov.b32 %r6, {%rs1,%rs2};}

	// end inline asm
	mul.wide.s32 	%rd3, %r1, 4;
	add.s64 	%rd4, %rd2, %rd3;
	st.global.u32 	[%rd4], %r6;
$L__BB6_2:
	ret;

}
	// .globl	_Z23ADMM_VN_kernel_deg3_16bPKfPfS1_PKji
.visible .entry _Z23ADMM_VN_kernel_deg3_16bPKfPfS1_PKji(
	.param .u64 .ptr .align 1 _Z23ADMM_VN_kernel_deg3_16bPKfPfS1_PKji_param_0,
	.param .u64 .ptr .align 1 _Z23ADMM_VN_kernel_deg3_16bPKfPfS1_PKji_param_1,
	.param .u64 .ptr .align 1 _Z23ADMM_VN_kernel_deg3_16bPKfPfS1_PKji_param_2,
	.param .u64 .ptr .align 1 _Z23ADMM_VN_kernel_deg3_16bPKfPfS1_PKji_param_3,
	.param .u32 _Z23ADMM_VN_kernel_deg3_16bPKfPfS1_PKji_param_4
)
{
	.reg .pred 	%p<2>;
	.reg .b16 	%rs<5>;
	.reg .b32 	%r<25>;
	.reg .b32 	%f<18>;
	.reg .b64 	%rd<20>;

	ld.param.u64 	%rd1, [_Z23ADMM_VN_kernel_deg3_16bPKfPfS1_PKji_param_0];
	ld.param.u64 	%rd2, [_Z23ADMM_VN_kernel_deg3_16bPKfPfS1_PKji_param_1];
	ld.param.u64 	%rd3, [_Z23ADMM_VN_kernel_deg3_16bPKfPfS1_PKji_param_2];
	ld.param.u64 	%rd4, [_Z23ADMM_VN_kernel_deg3_16bPKfPfS1_PKji_param_3];
	ld.param.u32 	%r2, [_Z23ADMM_VN_kernel_deg3_16bPKfPfS1_PKji_param_4];
	mov.u32 	%r3, %ntid.x;
	mov.u32 	%r4, %ctaid.x;
	mov.u32 	%r5, %tid.x;
	mad.lo.s32 	%r1, %r3, %r4, %r5;
	setp.ge.s32 	%p1, %r1, %r2;
	@%p1 bra 	$L__BB7_2;
	cvta.to.global.u64 	%rd5, %rd2;
	cvta.to.global.u64 	%rd6, %rd3;
	cvta.to.global.u64 	%rd7, %rd1;
	cvta.to.global.u64 	%rd8, %rd4;
	mul.wide.s32 	%rd9, %r1, 4;
	add.s64 	%rd10, %rd7, %rd9;
	ld.global.f32 	%f7, [%rd10];
	mul.hi.s32 	%r12, %r1, 1665926709;
	shr.u32 	%r13, %r12, 31;
	shr.s32 	%r14, %r12, 10;
	add.s32 	%r15, %r14, %r13;
	mul.lo.s32 	%r16, %r15, 2640;
	sub.s32 	%r17, %r1, %r16;
	mul.wide.s32 	%rd11, %r17, 8;
	add.s64 	%rd12, %rd8, %rd11;
	.pragma "used_bytes_mask 63";
	ld.global.v4.u16 	{%rs1, %rs2, %rs3, %rs4}, [%rd12];
	mul.lo.s32 	%r18, %r15, 7920;
	cvt.u32.u16 	%r19, %rs1;
	add.s32 	%r20, %r18, %r19;
	mul.wide.s32 	%rd13, %r20, 4;
	add.s64 	%rd14, %rd6, %rd13;
	ld.global.u32 	%r6, [%rd14];
	// begin inline asm
	{.reg .f16 low,high;
  mov.b32 {low,high},%r6;
  cvt.f32.f16 %f1, high;}

	// end inline asm
	// begin inline asm
	{.reg .f16 low,high;
  mov.b32 {low,high},%r6;
  cvt.f32.f16 %f2, low;}

	// end inline asm
	add.f32 	%f8, %f1, %f2;
	sub.f32 	%f9, %f8, %f7;
	cvt.u32.u16 	%r21, %rs2;
	add.s32 	%r22, %r18, %r21;
	mul.wide.s32 	%rd15, %r22, 4;
	add.s64 	%rd16, %rd6, %rd15;
	ld.global.u32 	%r8, [%rd16];
	// begin inline asm
	{.reg .f16 low,high;
  mov.b32 {low,high},%r8;
  cvt.f32.f16 %f3, high;}

	// end inline asm
	// begin inline asm
	{.reg .f16 low,high;
  mov.b32 {low,high},%r8;
  cvt.f32.f16 %f4, low;}

	// end inline asm
	add.f32 	%f10, %f3, %f4;
	add.f32 	%f11, %f9, %f10;
	cvt.u32.u16 	%r23, %rs3;
	add.s32 	%r24, %r18, %r23;
	mul.wide.s32 	%rd17, %r24, 4;
	add.s64 	%rd18, %rd6, %rd17;
	ld.global.u32 	%r10, [%rd18];
	// begin inline asm
	{.reg .f16 low,high;
  mov.b32 {low,high},%r10;
  cvt.f32.f16 %f5, high;}

	// end inline asm
	// begin inline asm
	{.reg .f16 low,high;
  mov.b32 {low,high},%r10;
  cvt.f32.f16 %f6, low;}

	// end inline asm
	add.f32 	%f12, %f5, %f6;
	add.f32 	%f13, %f11, %f12;
	add.f32 	%f14, %f13, 0fBE888889;
	mul.f32 	%f15, %f14, 0f3ECF914C;
	min.f32 	%f16, %f15, 0f3F800000;
	max.f32 	%f17, %f16, 0f00000000;
	add.s64 	%rd19, %rd5, %rd9;
	st.global.f32 	[%rd19], %f17;
$L__BB7_2:
	ret;

}
	// .globl	_Z23ADMM_CN_kernel_deg6_16bPKfPfPKjPii
.visible .entry _Z23ADMM_CN_kernel_deg6_16bPKfPfPKjPii(
	.param .u64 .ptr .align 1 _Z23ADMM_CN_kernel_deg6_16bPKfPfPKjPii_param_0,
	.param .u64 .ptr .align 1 _Z23ADMM_CN_kernel_deg6_16bPKfPfPKjPii_param_1,
	.param .u64 .ptr .align 1 _Z23ADMM_CN_kernel_deg6_16bPKfPfPKjPii_param_2,
	.param .u64 .ptr .align 1 _Z23ADMM_CN_kernel_deg6_16bPKfPfPKjPii_param_3,
	.param .u32 _Z23ADMM_CN_kernel_deg6_16bPKfPfPKjPii_param_4
)
{
	.local .align 8 .b8 	__local_depot8[96];
	.reg .b64 	%SP;
	.reg .b64 	%SPL;
	.reg .pred 	%p<128>;
	.reg .b16 	%rs<35>;
	.reg .b32 	%r<241>;
	.reg .b32 	%f<315>;
	.reg .b64 	%rd<76>;

	mov.u64 	%SPL, __local_depot8;
	ld.param.u64 	%rd13, [_Z23ADMM_CN_kernel_deg6_16bPKfPfPKjPii_param_0];
	ld.param.u64 	%rd14, [_Z23ADMM_CN_kernel_deg6_16bPKfPfPKjPii_param_1];
	ld.param.u64 	%rd15, [_Z23ADMM_CN_kernel_deg6_16bPKfPfPKjPii_param_2];
	ld.param.u64 	%rd16, [_Z23ADMM_CN_kernel_deg6_16bPKfPfPKjPii_param_3];
	ld.param.u32 	%r30, [_Z23ADMM_CN_kernel_deg6_16bPKfPfPKjPii_param_4];
	add.u64 	%rd1, %SPL, 0;
	add.u64 	%rd2, %SPL, 24;
	add.u64 	%rd3, %SPL, 48;
	add.u64 	%rd4, %SPL, 72;
	mov.u32 	%r31, %ntid.x;
	mov.u32 	%r32, %ctaid.x;
	mov.u32 	%r1, %tid.x;
	mad.lo.s32 	%r2, %r31, %r32, %r1;
	setp.ge.s32 	%p2, %r2, %r30;
	@%p2 bra 	$L__BB8_30;
	cvta.to.global.u64 	%rd21, %rd14;
	cvta.to.global.u64 	%rd22, %rd16;
	cvta.to.global.u64 	%rd23, %rd15;
	cvta.to.global.u64 	%rd24, %rd13;
	mul.hi.s32 	%r45, %r2, 1665926709;
	shr.u32 	%r46, %r45, 31;
	shr.s32 	%r47, %r45, 9;
	add.s32 	%r48, %r47, %r46;
	mul.lo.s32 	%r49, %r48, 1320;
	sub.s32 	%r50, %r2, %r49;
	mul.lo.s32 	%r51, %r48, 2640;
	mul.lo.s32 	%r52, %r2, 6;
	mul.lo.s32 	%r53, %r50, 6;
	mul.wide.s32 	%rd25, %r53, 4;
	add.s64 	%rd26, %rd23, %rd25;
	ld.global.u32 	%r54, [%rd26];
	add.s32 	%r55, %r54, %r51;
	mul.wide.s32 	%rd27, %r55, 4;
	add.s64 	%rd28, %rd24, %rd27;
	ld.global.f32 	%f59, [%rd28];
	shl.b32 	%r56, %r1, 2;
	mov.u32 	%r57, sdata;
	add.s32 	%r58, %r57, %r56;
	st.shared.f32 	[%r58], %f59;
	mul.wide.s32 	%rd29, %r52, 4;
	add.s64 	%rd5, %rd21, %rd29;
	ld.global.u32 	%r33, [%rd5];
	mul.f32 	%f60, %f59, 0f3FF33333;
	// begin inline asm
	{.reg .f16 low,high;
  mov.b32 {low,high},%r33;
  cvt.f32.f16 %f47, high;}

	// end inline asm
	mul.f32 	%f61, %f47, 0f3F666666;
	sub.f32 	%f62, %f60, %f61;
	// begin inline asm
	{.reg .f16 low,high;
  mov.b32 {low,high},%r33;
  cvt.f32.f16 %f48, low;}

	// end inline asm
	sub.f32 	%f63, %f62, %f48;
	ld.global.u32 	%r59, [%rd26+4];
	add.s32 	%r60, %r59, %r51;
	mul.wide.s32 	%rd30, %r60, 4;
	add.s64 	%rd31, %rd24, %rd30;
	ld.global.f32 	%f64, [%rd31];
	st.shared.f32 	[%r58+512], %f64;
	ld.global.u32 	%r35, [%rd5+4];
	mul.f32 	%f65, %f64, 0f3FF33333;
	// begin inline asm
	{.reg .f16 low,high;
  mov.b32 {low,high},%r35;
  cvt.f32.f16 %f49, high;}

	// end inline asm
	mul.f32 	%f66, %f49, 0f3F666666;
	sub.f32 	%f67, %f65, %f66;
	// begin inline asm
	{.reg .f16 low,high;
  mov.b32 {low,high},%r35;
  cvt.f32.f16 %f50, low;}

	// end inline asm
	sub.f32 	%f68, %f67, %f50;
	ld.global.u32 	%r61, [%rd26+8];
	add.s32 	%r62, %r61, %r51;
	mul.wide.s32 	%rd32, %r62, 4;
	add.s64 	%rd33, %rd24, %rd32;
	ld.global.f32 	%f69, [%rd33];
	st.shared.f32 	[%r58+1024], %f69;
	ld.global.u32 	%r37, [%rd5+8];
	mul.f32 	%f70, %f69, 0f3FF33333;
	// begin inline asm
	{.reg .f16 low,high;
  mov.b32 {low,high},%r37;
  cvt.f32.f16 %f51, high;}

	// end inline asm
	mul.f32 	%f71, %f51, 0f3F666666;
	sub.f32 	%f72, %f70, %f71;
	// begin inline asm
	{.reg .f16 low,high;
  mov.b32 {low,high},%r37;
  cvt.f32.f16 %f52, low;}

	// end inline asm
	sub.f32 	%f73, %f72, %f52;
	ld.global.u32 	%r63, [%rd26+12];
	add.s32 	%r64, %r63, %r51;
	mul.wide.s32 	%rd34, %r64, 4;
	add.s64 	%rd35, %rd24, %rd34;
	ld.global.f32 	%f74, [%rd35];
	st.shared.f32 	[%r58+1536], %f74;
	ld.global.u32 	%r39, [%rd5+12];
	mul.f32 	%f75, %f74, 0f3FF33333;
	// begin inline asm
	{.reg .f16 low,high;
  mov.b32 {low,high},%r39;
  cvt.f32.f16 %f53, high;}

	// end inline asm
	mul.f32 	%f76, %f53, 0f3F666666;
	sub.f32 	%f77, %f75, %f76;
	// begin inline asm
	{.reg .f16 low,high;
  mov.b32 {low,high},%r39;
  cvt.f32.f16 %f54, low;}

	// end inline asm
	sub.f32 	%f78, %f77, %f54;
	ld.global.u32 	%r65, [%rd26+16];
	add.s32 	%r66, %r65, %r51;
	mul.wide.s32 	%rd36, %r66, 4;
	add.s64 	%rd37, %rd24, %rd36;
	ld.global.f32 	%f79, [%rd37];
	st.shared.f32 	[%r58+2048], %f79;
	ld.global.u32 	%r41, [%rd5+16];
	mul.f32 	%f80, %f79, 0f3FF33333;
	// begin inline asm
	{.reg .f16 low,high;
  mov.b32 {low,high},%r41;
  cvt.f32.f16 %f55, high;}

	// end inline asm
	mul.f32 	%f81, %f55, 0f3F666666;
	sub.f32 	%f82, %f80, %f81;
	// begin inline asm
	{.reg .f16 low,high;
  mov.b32 {low,high},%r41;
  cvt.f32.f16 %f56, low;}

	// end inline asm
	sub.f32 	%f83, %f82, %f56;
	ld.global.u32 	%r67, [%rd26+20];
	add.s32 	%r68, %r67, %r51;
	mul.wide.s32 	%rd38, %r68, 4;
	add.s64 	%rd39, %rd24, %rd38;
	ld.global.f32 	%f84, [%rd39];
	st.shared.f32 	[%r58+2560], %f84;
	ld.global.u32 	%r43, [%rd5+20];
	mul.f32 	%f85, %f84, 0f3FF33333;
	// begin inline asm
	{.reg .f16 low,high;
  mov.b32 {low,high},%r43;
  cvt.f32.f16 %f57, high;}

	// end inline asm
	mul.f32 	%f86, %f57, 0f3F666666;
	sub.f32 	%f87, %f85, %f86;
	// begin inline asm
	{.reg .f16 low,high;
  mov.b32 {low,high},%r43;
  cvt.f32.f16 %f58, low;}

	// end inline asm
	sub.f32 	%f88, %f87, %f58;
	setp.gt.f32 	%p3, %f84, 0f3F000000;
	setp.gt.f32 	%p4, %f79, 0f3F000000;
	setp.gt.f32 	%p5, %f74, 0f3F000000;
	setp.gt.f32 	%p6, %f69, 0f3F000000;
	setp.gt.f32 	%p7, %f59, 0f3F000000;
	setp.gt.f32 	%p8, %f64, 0f3F000000;
	xor.pred  	%p9, %p7, %p8;
	xor.pred  	%p10, %p9, %p6;
	xor.pred  	%p11, %p10, %p5;
	xor.pred  	%p12, %p11, %p4;
	xor.pred  	%p13, %p12, %p3;
	selp.u32 	%r69, 1, 0, %p13;
	mul.wide.s32 	%rd40, %r2, 4;
	add.s64 	%rd41, %rd22, %rd40;
	st.global.u32 	[%rd41], %r69;
	setp.le.f32 	%p14, %f63, 0f00000000;
	selp.u32 	%r70, 1, 0, %p14;
	setp.le.f32 	%p15, %f68, 0f00000000;
	selp.u32 	%r71, 1, 0, %p15;
	add.s32 	%r72, %r70, %r71;
	setp.le.f32 	%p16, %f73, 0f00000000;
	selp.u32 	%r73, 1, 0, %p16;
	add.s32 	%r74, %r72, %r73;
	setp.le.f32 	%p17, %f78, 0f00000000;
	selp.u32 	%r75, 1, 0, %p17;
	add.s32 	%r76, %r74, %r75;
	setp.le.f32 	%p18, %f83, 0f00000000;
	selp.u32 	%r77, 1, 0, %p18;
	add.s32 	%r78, %r76, %r77;
	setp.le.f32 	%p19, %f88, 0f00000000;
	selp.u32 	%r79, 1, 0, %p19;
	add.s32 	%r3, %r78, %r79;
	setp.ne.s32 	%p20, %r3, 6;
	bar.sync 	0;
	mov.f32 	%f89, 0f00000000;
	st.local.v2.f32 	[%rd4], {%f89, %f89};
	st.local.v2.f32 	[%rd4+8], {%f89, %f89};
	st.local.v2.f32 	[%rd4+16], {%f89, %f89};
	bar.sync 	0;
	setp.gt.f32 	%p21, %f68, %f73;
	max.f32 	%f90, %f68, %f73;
	min.f32 	%f91, %f68, %f73;
	selp.b32 	%r80, 1, 2, %p21;
	selp.b32 	%r81, 2, 1, %p21;
	setp.gt.f32 	%p22, %f63, %f91;
	max.f32 	%f92, %f63, %f91;
	min.f32 	%f93, %f63, %f91;
	selp.b32 	%r82, 0, %r81, %p22;
	selp.b32 	%r83, %r81, 0, %p22;
	setp.gt.f32 	%p23, %f92, %f90;
	max.f32 	%f94, %f92, %f90;
	min.f32 	%f95, %f92, %f90;
	selp.b32 	%r84, %r82, %r80, %p23;
	selp.b32 	%r85, %r80, %r82, %p23;
	setp.gt.f32 	%p24, %f83, %f88;
	max.f32 	%f96, %f83, %f88;
	min.f32 	%f97, %f83, %f88;
	selp.b32 	%r86, 4, 5, %p24;
	selp.b32 	%r87, 5, 4, %p24;
	setp.gt.f32 	%p25, %f78, %f97;
	max.f32 	%f98, %f78, %f97;
	min.f32 	%f99, %f78, %f97;
	selp.b32 	%r88, 3, %r87, %p25;
	selp.b32 	%r89, %r87, 3, %p25;
	setp.gt.f32 	%p26, %f98, %f96;
	max.f32 	%f100, %f98, %f96;
	min.f32 	%f101, %f98, %f96;
	selp.b32 	%r90, %r88, %r86, %p26;
	selp.b32 	%r91, %r86, %r88, %p26;
	setp.gt.f32 	%p27, %f94, %f100;
	max.f32 	%f1, %f94, %f100;
	min.f32 	%f102, %f94, %f100;
	selp.b32 	%r92, %r84, %r90, %p27;
	selp.b32 	%r93, %r90, %r84, %p27;
	setp.gt.f32 	%p28, %f95, %f101;
	max.f32 	%f103, %f95, %f101;
	min.f32 	%f104, %f95, %f101;
	selp.b32 	%r94, %r85, %r91, %p28;
	selp.b32 	%r95, %r91, %r85, %p28;
	setp.gt.f32 	%p29, %f93, %f99;
	max.f32 	%f105, %f93, %f99;
	min.f32 	%f2, %f93, %f99;
	selp.b32 	%r96, %r83, %r89, %p29;
	selp.b32 	%r4, %r89, %r83, %p29;
	setp.gt.f32 	%p30, %f105, %f104;
	max.f32 	%f106, %f105, %f104;
	min.f32 	%f3, %f105, %f104;
	selp.b32 	%r97, %r96, %r95, %p30;
	selp.b32 	%r5, %r95, %r96, %p30;
	setp.gt.f32 	%p31, %f103, %f102;
	max.f32 	%f4, %f103, %f102;
	min.f32 	%f107, %f103, %f102;
	selp.b32 	%r6, %r94, %r93, %p31;
	selp.b32 	%r98, %r93, %r94, %p31;
	setp.gt.f32 	%p32, %f106, %f107;
	max.f32 	%f5, %f106, %f107;
	min.f32 	%f6, %f106, %f107;
	selp.b32 	%r7, %r97, %r98, %p32;
	selp.b32 	%r8, %r98, %r97, %p32;
	st.local.v2.f32 	[%rd3], {%f1, %f4};
	st.local.v2.f32 	[%rd3+8], {%f5, %f6};
	st.local.v2.f32 	[%rd3+16], {%f3, %f2};
	max.f32 	%f108, %f1, 0f00000000;
	min.f32 	%f300, %f108, 0f3F800000;
	add.f32 	%f109, %f300, 0f00000000;
	max.f32 	%f110, %f4, 0f00000000;
	min.f32 	%f301, %f110, 0f3F800000;
	add.f32 	%f111, %f109, %f301;
	max.f32 	%f112, %f5, 0f00000000;
	min.f32 	%f302, %f112, 0f3F800000;
	add.f32 	%f113, %f111, %f302;
	max.f32 	%f114, %f6, 0f00000000;
	min.f32 	%f303, %f114, 0f3F800000;
	add.f32 	%f115, %f113, %f303;
	max.f32 	%f116, %f3, 0f00000000;
	min.f32 	%f304, %f116, 0f3F800000;
	add.f32 	%f117, %f115, %f304;
	max.f32 	%f118, %f2, 0f00000000;
	min.f32 	%f305, %f118, 0f3F800000;
	add.f32 	%f119, %f117, %f305;
	cvt.rzi.s32.f32 	%r9, %f119;
	and.b32  	%r10, %r9, -2;
	setp.lt.s32 	%p33, %r9, 2;
	neg.f32 	%f120, %f301;
	selp.f32 	%f121, %f120, %f301, %p33;
	add.f32 	%f122, %f300, %f121;
	neg.f32 	%f123, %f302;
	selp.f32 	%f124, %f123, %f302, %p33;
	add.f32 	%f125, %f122, %f124;
	setp.lt.s32 	%p34, %r10, 3;
	neg.f32 	%f126, %f303;
	selp.f32 	%f127, %f126, %f303, %p34;
	add.f32 	%f128, %f125, %f127;
	setp.lt.s32 	%p35, %r10, 4;
	neg.f32 	%f129, %f304;
	selp.f32 	%f130, %f129, %f304, %p35;
	add.f32 	%f131, %f128, %f130;
	setp.lt.s32 	%p36, %r10, 5;
	neg.f32 	%f132, %f305;
	selp.f32 	%f133, %f132, %f305, %p36;
	add.f32 	%f134, %f131, %f133;
	cvt.rn.f32.s32 	%f135, %r10;
	setp.le.f32 	%p37, %f134, %f135;
	and.pred  	%p1, %p20, %p37;
	mul.wide.u32 	%rd42, %r92, 4;
	add.s64 	%rd6, %rd4, %rd42;
	@%p1 bra 	$L__BB8_3;
	ld.local.f32 	%f300, [%rd6];
$L__BB8_3:
	st.local.f32 	[%rd6], %f300;
	mul.wide.u32 	%rd43, %r6, 4;
	add.s64 	%rd7, %rd4, %rd43;
	@%p1 bra 	$L__BB8_5;
	ld.local.f32 	%f301, [%rd7];
$L__BB8_5:
	st.local.f32 	[%rd7], %f301;
	mul.wide.u32 	%rd44, %r7, 4;
	add.s64 	%rd8, %rd4, %rd44;
	@%p1 bra 	$L__BB8_7;
	ld.local.f32 	%f302, [%rd8];
$L__BB8_7:
	st.local.f32 	[%rd8], %f302;
	mul.wide.u32 	%rd45, %r8, 4;
	add.s64 	%rd9, %rd4, %rd45;
	@%p1 bra 	$L__BB8_9;
	ld.local.f32 	%f303, [%rd9];
$L__BB8_9:
	st.local.f32 	[%rd9], %f303;
	mul.wide.u32 	%rd46, %r5, 4;
	add.s64 	%rd10, %rd4, %rd46;
	@%p1 bra 	$L__BB8_11;
	ld.local.f32 	%f304, [%rd10];
$L__BB8_11:
	st.local.f32 	[%rd10], %f304;
	mul.wide.u32 	%rd47, %r4, 4;
	add.s64 	%rd11, %rd4, %rd47;
	@%p1 bra 	$L__BB8_13;
	ld.local.f32 	%f305, [%rd11];
$L__BB8_13:
	setp.eq.s32 	%p39, %r3, 6;
	st.local.f32 	[%rd11], %f305;
	or.pred  	%p40, %p39, %p37;
	bar.sync 	0;
	@%p40 bra 	$L__BB8_29;
	setp.gt.s32 	%p41, %r10, 4;
	@%p41 bra 	$L__BB8_16;
	mul.wide.s32 	%rd50, %r10, 4;
	add.s64 	%rd51, %rd3, %rd50;
	ld.local.v2.f32 	{%f136, %f137}, [%rd51];
	sub.f32 	%f138, %f136, %f137;
	mul.f32 	%f306, %f138, 0f3F000000;
	bra.uni 	$L__BB8_17;
$L__BB8_16:
	mul.wide.u32 	%rd48, %r10, 4;
	add.s64 	%rd49, %rd3, %rd48;
	ld.local.f32 	%f306, [%rd49];
$L__BB8_17:
	and.b32  	%r99, %r9, -2;
	setp.lt.s32 	%p42, %r99, 5;
	setp.lt.s32 	%p43, %r99, 4;
	setp.lt.s32 	%p44, %r99, 3;
	setp.lt.s32 	%p45, %r9, 2;
	setp.lt.s32 	%p46, %r9, 0;
	add.f32 	%f139, %f1, 0fBF800000;
	neg.f32 	%f140, %f1;
	selp.f32 	%f141, %f140, %f139, %p46;
	add.f32 	%f142, %f4, 0fBF800000;
	neg.f32 	%f143, %f4;
	selp.f32 	%f144, %f143, %f142, %p45;
	add.f32 	%f145, %f5, 0fBF800000;
	neg.f32 	%f146, %f5;
	selp.f32 	%f147, %f146, %f145, %p45;
	add.f32 	%f148, %f6, 0fBF800000;
	neg.f32 	%f149, %f6;
	selp.f32 	%f150, %f149, %f148, %p44;
	add.f32 	%f151, %f3, 0fBF800000;
	neg.f32 	%f152, %f3;
	selp.f32 	%f153, %f152, %f151, %p43;
	add.f32 	%f154, %f2, 0fBF800000;
	neg.f32 	%f155, %f2;
	selp.f32 	%f156, %f155, %f154, %p42;
	setp.gt.f32 	%p47, %f141, %f144;
	selp.u32 	%r100, 1, 0, %p47;
	setp.gt.f32 	%p48, %f141, %f147;
	selp.u32 	%r101, 1, 0, %p48;
	add.s32 	%r102, %r101, %r100;
	setp.gt.f32 	%p49, %f141, %f150;
	selp.u32 	%r103, 1, 0, %p49;
	add.s32 	%r104, %r102, %r103;
	setp.gt.f32 	%p50, %f141, %f153;
	selp.u32 	%r105, 1, 0, %p50;
	add.s32 	%r106, %r104, %r105;
	setp.gt.f32 	%p51, %f141, %f156;
	selp.u32 	%r107, 1, 0, %p51;
	add.s32 	%r108, %r106, %r107;
	setp.ge.f32 	%p52, %f144, %f141;
	selp.u32 	%r109, 1, 0, %p52;
	setp.gt.f32 	%p53, %f144, %f147;
	selp.u32 	%r110, 1, 0, %p53;
	add.s32 	%r111, %r110, %r109;
	setp.gt.f32 	%p54, %f144, %f150;
	selp.u32 	%r112, 1, 0, %p54;
	add.s32 	%r113, %r111, %r112;
	setp.gt.f32 	%p55, %f144, %f153;
	selp.u32 	%r114, 1, 0, %p55;
	add.s32 	%r115, %r113, %r114;
	setp.gt.f32 	%p56, %f144, %f156;
	selp.u32 	%r116, 1, 0, %p56;
	add.s32 	%r117, %r115, %r116;
	setp.ge.f32 	%p57, %f147, %f141;
	selp.u32 	%r118, 1, 0, %p57;
	setp.ge.f32 	%p58, %f147, %f144;
	selp.u32 	%r119, 1, 0, %p58;
	add.s32 	%r120, %r118, %r119;
	setp.gt.f32 	%p59, %f147, %f150;
	selp.u32 	%r121, 1, 0, %p59;
	add.s32 	%r122, %r120, %r121;
	setp.gt.f32 	%p60, %f147, %f153;
	selp.u32 	%r123, 1, 0, %p60;
	add.s32 	%r124, %r122, %r123;
	setp.gt.f32 	%p61, %f147, %f156;
	selp.u32 	%r125, 1, 0, %p61;
	add.s32 	%r126, %r124, %r125;
	setp.ge.f32 	%p62, %f150, %f141;
	selp.u32 	%r127, 1, 0, %p62;
	setp.ge.f32 	%p63, %f150, %f144;
	selp.u32 	%r128, 1, 0, %p63;
	add.s32 	%r129, %r127, %r128;
	setp.ge.f32 	%p64, %f150, %f147;
	selp.u32 	%r130, 1, 0, %p64;
	add.s32 	%r131, %r129, %r130;
	setp.gt.f32 	%p65, %f150, %f153;
	selp.u32 	%r132, 1, 0, %p65;
	add.s32 	%r133, %r131, %r132;
	setp.gt.f32 	%p66, %f150, %f156;
	selp.u32 	%r134, 1, 0, %p66;
	add.s32 	%r135, %r133, %r134;
	setp.ge.f32 	%p67, %f153, %f141;
	selp.u32 	%r136, 1, 0, %p67;
	setp.ge.f32 	%p68, %f153, %f144;
	selp.u32 	%r137, 1, 0, %p68;
	add.s32 	%r138, %r136, %r137;
	setp.ge.f32 	%p69, %f153, %f147;
	selp.u32 	%r139, 1, 0, %p69;
	add.s32 	%r140, %r138, %r139;
	setp.ge.f32 	%p70, %f153, %f150;
	selp.u32 	%r141, 1, 0, %p70;
	add.s32 	%r142, %r140, %r141;
	setp.gt.f32 	%p71, %f153, %f156;
	selp.u32 	%r143, 1, 0, %p71;
	add.s32 	%r144, %r142, %r143;
	add.s32 	%r145, %r117, %r108;
	add.s32 	%r146, %r145, %r126;
	add.s32 	%r147, %r146, %r135;
	add.s32 	%r148, %r147, %r144;
	mul.wide.u32 	%rd52, %r108, 4;
	add.s64 	%rd53, %rd1, %rd52;
	st.local.f32 	[%rd53], %f141;
	mul.wide.u32 	%rd54, %r117, 4;
	add.s64 	%rd55, %rd1, %rd54;
	st.local.f32 	[%rd55], %f144;
	mul.wide.u32 	%rd56, %r126, 4;
	add.s64 	%rd57, %rd1, %rd56;
	st.local.f32 	[%rd57], %f147;
	mul.wide.u32 	%rd58, %r135, 4;
	add.s64 	%rd59, %rd1, %rd58;
	st.local.f32 	[%rd59], %f150;
	mul.wide.u32 	%rd60, %r144, 4;
	add.s64 	%rd61, %rd1, %rd60;
	st.local.f32 	[%rd61], %f153;
	mul.wide.s32 	%rd62, %r148, 4;
	sub.s64 	%rd63, %rd1, %rd62;
	st.local.f32 	[%rd63+60], %f156;
	add.s64 	%rd64, %rd2, %rd52;
	mov.b32 	%r149, 0;
	st.local.u32 	[%rd64], %r149;
	add.s64 	%rd65, %rd2, %rd54;
	mov.b32 	%r150, 1;
	st.local.u32 	[%rd65], %r150;
	add.s64 	%rd66, %rd2, %rd56;
	mov.b32 	%r151, 2;
	st.local.u32 	[%rd66], %r151;
	add.s64 	%rd67, %rd2, %rd58;
	mov.b32 	%r152, 3;
	st.local.u32 	[%rd67], %r152;
	add.s64 	%rd68, %rd2, %rd60;
	mov.b32 	%r153, 4;
	st.local.u32 	[%rd68], %r153;
	sub.s64 	%rd69, %rd2, %rd62;
	mov.b32 	%r154, 5;
	st.local.u32 	[%rd69+60], %r154;
	setp.leu.f32 	%p72, %f1, 0f3F800000;
	selp.s32 	%r155, -1, 0, %p72;
	setp.ge.f32 	%p73, %f1, 0fAEDBE6FF;
	selp.u32 	%r156, 1, 0, %p73;
	ld.local.v2.f32 	{%f157, %f158}, [%rd1];
	setp.lt.f32 	%p74, %f157, 0f2EDBE6FF;
	selp.u32 	%r157, 1, 0, %p74;
	setp.geu.f32 	%p75, %f157, %f306;
	selp.s32 	%r158, -1, 0, %p75;
	setp.gt.f32 	%p76, %f4, 0f3F800000;
	selp.u32 	%r159, 1, 0, %p76;
	add.s32 	%r160, %r155, %r159;
	setp.ge.f32 	%p77, %f4, 0fAEDBE6FF;
	selp.u32 	%r161, 1, 0, %p77;
	add.s32 	%r162, %r156, %r161;
	setp.lt.f32 	%p78, %f158, 0f2EDBE6FF;
	selp.u32 	%r163, 1, 0, %p78;
	add.s32 	%r164, %r157, %r163;
	setp.lt.f32 	%p79, %f158, %f306;
	selp.u32 	%r165, 1, 0, %p79;
	add.s32 	%r166, %r158, %r165;
	setp.gt.f32 	%p80, %f5, 0f3F800000;
	selp.u32 	%r167, 1, 0, %p80;
	add.s32 	%r168, %r160, %r167;
	setp.ge.f32 	%p81, %f5, 0fAEDBE6FF;
	selp.u32 	%r169, 1, 0, %p81;
	add.s32 	%r170, %r162, %r169;
	ld.local.v2.f32 	{%f159, %f160}, [%rd1+8];
	setp.lt.f32 	%p82, %f159, 0f2EDBE6FF;
	selp.u32 	%r171, 1, 0, %p82;
	add.s32 	%r172, %r164, %r171;
	setp.lt.f32 	%p83, %f159, %f306;
	selp.u32 	%r173, 1, 0, %p83;
	add.s32 	%r174, %r166, %r173;
	setp.gt.f32 	%p84, %f6, 0f3F800000;
	selp.u32 	%r175, 1, 0, %p84;
	add.s32 	%r176, %r168, %r175;
	setp.ge.f32 	%p85, %f6, 0fAEDBE6FF;
	selp.u32 	%r177, 1, 0, %p85;
	add.s32 	%r178, %r170, %r177;
	setp.lt.f32 	%p86, %f160, 0f2EDBE6FF;
	selp.u32 	%r179, 1, 0, %p86;
	add.s32 	%r180, %r172, %r179;
	setp.lt.f32 	%p87, %f160, %f306;
	selp.u32 	%r181, 1, 0, %p87;
	add.s32 	%r182, %r174, %r181;
	setp.gt.f32 	%p88, %f3, 0f3F800000;
	selp.u32 	%r183, 1, 0, %p88;
	add.s32 	%r184, %r176, %r183;
	setp.ge.f32 	%p89, %f3, 0fAEDBE6FF;
	selp.u32 	%r185, 1, 0, %p89;
	add.s32 	%r186, %r178, %r185;
	ld.local.v2.f32 	{%f161, %f162}, [%rd1+16];
	setp.lt.f32 	%p90, %f161, 0f2EDBE6FF;
	selp.u32 	%r187, 1, 0, %p90;
	add.s32 	%r188, %r180, %r187;
	setp.lt.f32 	%p91, %f161, %f306;
	selp.u32 	%r189, 1, 0, %p91;
	add.s32 	%r190, %r182, %r189;
	setp.gt.f32 	%p92, %f2, 0f3F800000;
	selp.u32 	%r191, 1, 0, %p92;
	add.s32 	%r238, %r184, %r191;
	setp.ge.f32 	%p93, %f2, 0fAEDBE6FF;
	selp.u32 	%r192, 1, 0, %p93;
	add.s32 	%r237, %r186, %r192;
	setp.lt.f32 	%p94, %f162, 0f2EDBE6FF;
	selp.u32 	%r193, 1, 0, %p94;
	add.s32 	%r232, %r188, %r193;
	setp.lt.f32 	%p95, %f162, %f306;
	selp.u32 	%r194, 1, 0, %p95;
	add.s32 	%r14, %r190, %r194;
	setp.lt.s32 	%p96, %r238, 0;
	setp.gt.s32 	%p97, %r9, -1;
	add.f32 	%f163, %f1, 0f00000000;
	selp.f32 	%f164, %f163, 0f00000000, %p97;
	selp.f32 	%f165, %f164, 0f00000000, %p96;
	setp.ne.s32 	%p98, %r237, 0;
	selp.f32 	%f166, %f1, 0f00000000, %p98;
	selp.f32 	%f167, %f166, 0f00000000, %p46;
	sub.f32 	%f168, %f165, %f167;
	setp.lt.s32 	%p99, %r238, 1;
	setp.gt.s32 	%p100, %r9, 1;
	selp.f32 	%f169, %f4, 0f00000000, %p100;
	selp.f32 	%f170, %f169, 0f00000000, %p99;
	add.f32 	%f171, %f168, %f170;
	setp.gt.u32 	%p101, %r237, 1;
	selp.f32 	%f172, %f4, 0f00000000, %p101;
	selp.f32 	%f173, %f172, 0f00000000, %p45;
	sub.f32 	%f174, %f171, %f173;
	setp.lt.s32 	%p102, %r238, 2;
	selp.f32 	%f175, %f5, 0f00000000, %p100;
	selp.f32 	%f176, %f175, 0f00000000, %p102;
	add.f32 	%f177, %f174, %f176;
	setp.gt.u32 	%p103, %r237, 2;
	selp.f32 	%f178, %f5, 0f00000000, %p103;
	selp.f32 	%f179, %f178, 0f00000000, %p45;
	sub.f32 	%f180, %f177, %f179;
	setp.lt.s32 	%p104, %r238, 3;
	setp.gt.s32 	%p105, %r99, 2;
	selp.f32 	%f181, %f6, 0f00000000, %p105;
	selp.f32 	%f182, %f181, 0f00000000, %p104;
	add.f32 	%f183, %f180, %f182;
	setp.gt.u32 	%p106, %r237, 3;
	selp.f32 	%f184, %f6, 0f00000000, %p106;
	selp.f32 	%f185, %f184, 0f00000000, %p44;
	sub.f32 	%f186, %f183, %f185;
	setp.lt.s32 	%p107, %r238, 4;
	setp.gt.s32 	%p108, %r99, 3;
	selp.f32 	%f187, %f3, 0f00000000, %p108;
	selp.f32 	%f188, %f187, 0f00000000, %p107;
	add.f32 	%f189, %f186, %f188;
	setp.gt.u32 	%p109, %r237, 4;
	selp.f32 	%f190, %f3, 0f00000000, %p109;
	selp.f32 	%f191, %f190, 0f00000000, %p43;
	sub.f32 	%f192, %f189, %f191;
	setp.lt.s32 	%p110, %r238, 5;
	setp.gt.s32 	%p111, %r99, 4;
	selp.f32 	%f193, %f2, 0f00000000, %p111;
	selp.f32 	%f194, %f193, 0f00000000, %p110;
	add.f32 	%f195, %f192, %f194;
	setp.gt.u32 	%p112, %r237, 5;
	selp.f32 	%f196, %f2, 0f00000000, %p112;
	selp.f32 	%f197, %f196, 0f00000000, %p42;
	sub.f32 	%f313, %f195, %f197;
	cvt.rn.f32.s32 	%f198, %r238;
	add.f32 	%f199, %f313, %f198;
	add.f32 	%f311, %f199, 0f3F800000;
	setp.gt.s32 	%p113, %r232, %r14;
	mov.u32 	%r239, %r237;
	mov.u32 	%r240, %r238;
	mov.f32 	%f314, %f313;
	@%p113 bra 	$L__BB8_28;
	mov.b16 	%rs34, 0;
	mov.f32 	%f314, %f313;
	mov.u32 	%r240, %r238;
	mov.u32 	%r239, %r237;
$L__BB8_19:
	mov.u32 	%r15, %r232;
	and.b16  	%rs4, %rs34, 255;
	setp.eq.s16 	%p114, %rs4, 0;
	selp.b32 	%r237, %r237, %r239, %p114;
	selp.b32 	%r238, %r238, %r240, %p114;
	selp.f32 	%f314, %f314, %f313, %p114;
	mul.wide.u32 	%rd70, %r15, 4;
	add.s64 	%rd12, %rd1, %rd70;
	ld.local.f32 	%f36, [%rd12];
	add.s64 	%rd71, %rd2, %rd70;
	ld.local.u32 	%r22, [%rd71];
	and.b32  	%r195, %r9, -2;
	setp.le.s32 	%p115, %r22, %r195;
	selp.s32 	%r196, -1, 0, %p115;
	add.s32 	%r240, %r240, %r196;
	setp.gt.s32 	%p116, %r22, %r195;
	selp.u32 	%r197, 1, 0, %p116;
	add.s32 	%r239, %r239, %r197;
	@%p116 bra 	$L__BB8_21;
	mul.wide.s32 	%rd72, %r22, 4;
	add.s64 	%rd73, %rd3, %rd72;
	ld.local.f32 	%f310, [%rd73];
	bra.uni 	$L__BB8_22;
$L__BB8_21:
	mul.wide.s32 	%rd74, %r22, 4;
	add.s64 	%rd75, %rd3, %rd74;
	ld.local.f32 	%f200, [%rd75];
	neg.f32 	%f310, %f200;
$L__BB8_22:
	add.f32 	%f313, %f313, %f310;
	setp.gt.u32 	%p117, %r15, 4;
	@%p117 bra 	$L__BB8_25;
	ld.local.f32 	%f205, [%rd12+4];
	setp.eq.f32 	%p119, %f36, %f205;
	mov.b16 	%rs34, 0;
	@%p119 bra 	$L__BB8_27;
	add.s32 	%r201, %r240, 1;
	cvt.rn.f32.s32 	%f206, %r201;
	add.f32 	%f207, %f313, %f206;
	not.b32 	%r202, %r240;
	add.s32 	%r203, %r239, %r202;
	cvt.rn.f32.s32 	%f208, %r203;
	mul.f32 	%f209, %f36, %f208;
	sub.f32 	%f311, %f207, %f209;
	setp.lt.f32 	%p120, %f311, %f135;
	mov.b16 	%rs34, 1;
	@%p120 bra 	$L__BB8_28;
	bra.uni 	$L__BB8_27;
$L__BB8_25:
	setp.ne.s32 	%p118, %r15, 5;
	mov.b16 	%rs34, 0;
	@%p118 bra 	$L__BB8_27;
	add.s32 	%r198, %r240, 1;
	cvt.rn.f32.s32 	%f201, %r198;
	add.f32 	%f202, %f313, %f201;
	not.b32 	%r199, %r240;
	add.s32 	%r200, %r239, %r199;
	cvt.rn.f32.s32 	%f203, %r200;
	mul.f32 	%f204, %f36, %f203;
	sub.f32 	%f311, %f202, %f204;
	mov.b16 	%rs34, 1;
$L__BB8_27:
	add.s32 	%r232, %r15, 1;
	setp.ne.s32 	%p121, %r15, %r14;
	@%p121 bra 	$L__BB8_19;
$L__BB8_28:
	and.b32  	%r204, %r9, -2;
	setp.lt.s32 	%p123, %r204, 5;
	setp.lt.s32 	%p124, %r204, 4;
	setp.lt.s32 	%p125, %r204, 3;
	setp.gt.f32 	%p127, %f311, %f135;
	selp.b32 	%r205, %r240, %r238, %p127;
	selp.f32 	%f210, %f313, %f314, %p127;
	selp.b32 	%r206, %r239, %r237, %p127;
	not.b32 	%r207, %r205;
	add.s32 	%r208, %r204, %r207;
	cvt.rn.f32.s32 	%f211, %r208;
	sub.f32 	%f212, %f211, %f210;
	neg.f32 	%f213, %f212;
	add.s32 	%r209, %r206, %r207;
	cvt.rn.f32.s32 	%f214, %r209;
	div.rn.f32 	%f215, %f213, %f214;
	neg.f32 	%f216, %f215;
	selp.f32 	%f217, %f215, %f216, %p46;
	add.f32 	%f218, %f217, %f1;
	max.f32 	%f219, %f218, 0f00000000;
	min.f32 	%f220, %f219, 0f3F800000;
	st.local.f32 	[%rd6], %f220;
	selp.f32 	%f221, %f215, %f216, %p45;
	add.f32 	%f222, %f221, %f4;
	max.f32 	%f223, %f222, 0f00000000;
	min.f32 	%f224, %f223, 0f3F800000;
	st.local.f32 	[%rd7], %f224;
	add.f32 	%f225, %f221, %f5;
	max.f32 	%f226, %f225, 0f00000000;
	min.f32 	%f227, %f226, 0f3F800000;
	st.local.f32 	[%rd8], %f227;
	selp.f32 	%f228, %f215, %f216, %p125;
	add.f32 	%f229, %f228, %f6;
	max.f32 	%f230, %f229, 0f00000000;
	min.f32 	%f231, %f230, 0f3F800000;
	st.local.f32 	[%rd9], %f231;
	selp.f32 	%f232, %f215, %f216, %p124;
	add.f32 	%f233, %f232, %f3;
	max.f32 	%f234, %f233, 0f00000000;
	min.f32 	%f235, %f234, 0f3F800000;
	st.local.f32 	[%rd10], %f235;
	selp.f32 	%f236, %f215, %f216, %p123;
	add.f32 	%f237, %f236, %f2;
	max.f32 	%f238, %f237, 0f00000000;
	min.f32 	%f239, %f238, 0f3F800000;
	st.local.f32 	[%rd11], %f239;
$L__BB8_29:
	bar.sync 	0;
	mov.u32 	%r228, %tid.x;
	shl.b32 	%r229, %r228, 2;
	mov.u32 	%r230, sdata;
	add.s32 	%r231, %r230, %r229;
	ld.shared.f32 	%f264, [%r231];
	ld.global.u32 	%r210, [%rd5];
	// begin inline asm
	{.reg .f16 low,high;
  mov.b32 {low,high},%r210;
  cvt.f32.f16 %f240, low;}

	// end inline asm
	ld.local.v2.f32 	{%f243, %f247}, [%rd4];
	sub.f32 	%f265, %f243, %f264;
	mul.f32 	%f266, %f265, 0f3FF33333;
	// begin inline asm
	{.reg .f16 low,high;
  mov.b32 {low,high},%r210;
  cvt.f32.f16 %f241, high;}

	// end inline asm
	sub.f32 	%f267, %f243, %f241;
	mul.f32 	%f268, %f267, 0f3F666666;
	sub.f32 	%f269, %f266, %f268;
	add.f32 	%f242, %f240, %f269;
	// begin inline asm
	{  cvt.rn.f16.f32 %rs9, %f242;}

	// end inline asm
	// begin inline asm
	{  cvt.rn.f16.f32 %rs10, %f243;}

	// end inline asm
	// begin inline asm
	{  mov.b32 %r212, {%rs9,%rs10};}

	// end inline asm
	st.global.u32 	[%rd5], %r212;
	ld.shared.f32 	%f270, [%r231+512];
	ld.global.u32 	%r214, [%rd5+4];
	// begin inline asm
	{.reg .f16 low,high;
  mov.b32 {low,high},%r214;
  cvt.f32.f16 %f244, low;}

	// end inline asm
	sub.f32 	%f271, %f247, %f270;
	mul.f32 	%f272, %f271, 0f3FF33333;
	// begin inline asm
	{.reg .f16 low,high;
  mov.b32 {low,high},%r214;
  cvt.f32.f16 %f245, high;}

	// end inline asm
	sub.f32 	%f273, %f247, %f245;
	mul.f32 	%f274, %f273, 0f3F666666;
	sub.f32 	%f275, %f272, %f274;
	add.f32 	%f246, %f244, %f275;
	// begin inline asm
	{  cvt.rn.f16.f32 %rs13, %f246;}

	// end inline asm
	// begin inline asm
	{  cvt.rn.f16.f32 %rs14, %f247;}

	// end inline asm
	// begin inline asm
	{  mov.b32 %r215, {%rs13,%rs14};}

	// end inline asm
	st.global.u32 	[%rd5+4], %r215;
	ld.shared.f32 	%f276, [%r231+1024];
	ld.global.u32 	%r217, [%rd5+8];
	// begin inline asm
	{.reg .f16 low,high;
  mov.b32 {low,high},%r217;
  cvt.f32.f16 %f248, low;}

	// end inline asm
	ld.local.v2.f32 	{%f251, %f255}, [%rd4+8];
	sub.f32 	%f277, %f251, %f276;
	mul.f32 	%f278, %f277, 0f3FF33333;
	// begin inline asm
	{.reg .f16 low,high;
  mov.b32 {low,high},%r217;
  cvt.f32.f16 %f249, high;}

	// end inline asm
	sub.f32 	%f279, %f251, %f249;
	mul.f32 	%f280, %f279, 0f3F666666;
	sub.f32 	%f281, %f278, %f280;
	add.f32 	%f250, %f248, %f281;
	// begin inline asm
	{  cvt.rn.f16.f32 %rs17, %f250;}

	// end inline asm
	// begin inline asm
	{  cvt.rn.f16.f32 %rs18, %f251;}

	// end inline asm
	// begin inline asm
	{  mov.b32 %r218, {%rs17,%rs18};}

	// end inline asm
	st.global.u32 	[%rd5+8], %r218;
	ld.shared.f32 	%f282, [%r231+1536];
	ld.global.u32 	%r220, [%rd5+12];
	// begin inline asm
	{.reg .f16 low,high;
  mov.b32 {low,high},%r220;
  cvt.f32.f16 %f252, low;}

	// end inline asm
	sub.f32 	%f283, %f255, %f282;
	mul.f32 	%f284, %f283, 0f3FF33333;
	// begin inline asm
	{.reg .f16 low,high;
  mov.b32 {low,high},%r220;
  cvt.f32.f16 %f253, high;}

	// end inline asm
	sub.f32 	%f285, %f255, %f253;
	mul.f32 	%f286, %f285, 0f3F666666;
	sub.f32 	%f287, %f284, %f286;
	add.f32 	%f254, %f252, %f287;
	// begin inline asm
	{  cvt.rn.f16.f32 %rs21, %f254;}

	// end inline asm
	// begin inline asm
	{  cvt.rn.f16.f32 %rs22, %f255;}

	// end inline asm
	// begin inline asm
	{  mov.b32 %r221, {%rs21,%rs22};}

	// end inline asm
	st.global.u32 	[%rd5+12], %r221;
	ld.shared.f32 	%f288, [%r231+2048];
	ld.global.u32 	%r223, [%rd5+16];
	// begin inline asm
	{.reg .f16 low,high;
  mov.b32 {low,high},%r223;
  cvt.f32.f16 %f256, low;}

	// end inline asm
	ld.local.v2.f32 	{%f259, %f263}, [%rd4+16];
	sub.f32 	%f289, %f259, %f288;
	mul.f32 	%f290, %f289, 0f3FF33333;
	// begin inline asm
	{.reg .f16 low,high;
  mov.b32 {low,high},%r223;
  cvt.f32.f16 %f257, high;}

	// end inline asm
	sub.f32 	%f291, %f259, %f257;
	mul.f32 	%f292, %f291, 0f3F666666;
	sub.f32 	%f293, %f290, %f292;
	add.f32 	%f258, %f256, %f293;
	// begin inline asm
	{  cvt.rn.f16.f32 %rs25, %f258;}

	// end inline asm
	// begin inline asm
	{  cvt.rn.f16.f32 %rs26, %f259;}

	// end inline asm
	// begin inline asm
	{  mov.b32 %r224, {%rs25,%rs26};}

	// end inline asm
	st.global.u32 	[%rd5+16], %r224;
	ld.shared.f32 	%f294, [%r231+2560];
	ld.global.u32 	%r225, [%rd5+20];
	// begin inline asm
	{.reg .f16 low,high;
  mov.b32 {low,high},%r225;
  cvt.f32.f16 %f260, low;}

	// end inline asm
	sub.f32 	%f295, %f263, %f294;
	mul.f32 	%f296, %f295, 0f3FF33333;
	// begin inline asm
	{.reg .f16 low,high;
  mov.b32 {low,high},%r225;
  cvt.f32.f16 %f261, high;}

	// end inline asm
	sub.f32 	%f297, %f263, %f261;
	mul.f32 	%f298, %f297, 0f3F666666;
	sub.f32 	%f299, %f296, %f298;
	add.f32 	%f262, %f260, %f299;
	// begin inline asm
	{  cvt.rn.f16.f32 %rs29, %f262;}

	// end inline asm
	// begin inline asm
	{  cvt.rn.f16.f32 %rs30, %f263;}

	// end inline asm
	// begin inline asm
	{  mov.b32 %r227, {%rs29,%rs30};}

	// end inline asm
	st.global.u32 	[%rd5+20], %r227;
$L__BB8_30:
	ret;

}


// ===== COMPILED SASS (sm_100) =====

	.target	sm_100

	.elftype	@"ET_EXEC"


//--------------------- .note.nv.tkinfo           --------------------------
	.section	.note.nv.tkinfo,"",@"SHT_NOTE"
	.sectionflags	@"SHF_NOTE_NV_TKINFO"
	.tkinfo
        /*0018*/ 	.word	0x00000002
        /*0030*/ 	.string	""
        /*0030*/ 	.string	"ptxas"
        /*0030*/ 	.string	"Cuda compilation tools, release 13.0, V13.0.88"
        /*0030*/ 	.string	"Build cuda_13.0.r13.0/compiler.36424714_0"
        /*0030*/ 	.string	"-arch sm_100 -m 64 "



//--------------------- .note.nv.cuinfo           --------------------------
	.section	.note.nv.cuinfo,"",@"SHT_NOTE"
	.sectionflags	@"SHF_NOTE_NV_CUINFO"
        /*0018*/ 	.short	0x0002
        /*001a*/ 	.short	0x0064
        /*001c*/ 	.short	0x0082
	.zero		2


//--------------------- .nv.info                  --------------------------
	.section	.nv.info,"",@"SHT_CUDA_INFO"
	.align	4


	//----- nvinfo : EIATTR_REGCOUNT
	.align		4
        /*0000*/ 	.byte	0x04, 0x2f
        /*0002*/ 	.short	(.L_1 - .L_0)
	.align		4
.L_0:
        /*0004*/ 	.word	index@(_Z15ADMM_InitArraysPfi)
        /*0008*/ 	.word	0x0000000a


	//----- nvinfo : EIATTR_FRAME_SIZE
	.align		4
.L_1:
        /*000c*/ 	.byte	0x04, 0x11
        /*000e*/ 	.short	(.L_3 - .L_2)
	.align		4
.L_2:
        /*0010*/ 	.word	index@(_Z15ADMM_InitArraysPfi)
        /*0014*/ 	.word	0x00000000


	//----- nvinfo : EIATTR_REGCOUNT
	.align		4
.L_3:
        /*0018*/ 	.byte	0x04, 0x2f
        /*001a*/ 	.short	(.L_5 - .L_4)
	.align		4
.L_4:
        /*001c*/ 	.word	index@(_Z14ADMM_ScaleLLRsPfi)
        /*0020*/ 	.word	0x0000000e


	//----- nvinfo : EIATTR_FRAME_SIZE
	.align		4
.L_5:
        /*0024*/ 	.byte	0x04, 0x11
        /*0026*/ 	.short	(.L_7 - .L_6)
	.align		4
.L_6:
        /*0028*/ 	.word	index@($__internal_2_$__cuda_sm3x_div_rn_noftz_f32_slowpath)
        /*002c*/ 	.word	0x00000000


	//----- nvinfo : EIATTR_FRAME_SIZE
	.align		4
.L_7:
        /*0030*/ 	.byte	0x04, 0x11
        /*0032*/ 	.short	(.L_9 - .L_8)
	.align		4
.L_8:
        /*0034*/ 	.word	index@(_Z14ADMM_ScaleLLRsPfi)
        /*0038*/ 	.word	0x00000000


	//----- nvinfo : EIATTR_REGCOUNT
	.align		4
.L_9:
        /*003c*/ 	.byte	0x04, 0x2f
        /*003e*/ 	.short	(.L_11 - .L_10)
	.align		4
.L_10:
        /*0040*/ 	.word	index@(_Z19ADMM_VN_kernel_deg3PKfPfS1_PKji)
        /*0044*/ 	.word	0x00000012


	//----- nvinfo : EIATTR_FRAME_SIZE
	.align		4
.L_11:
        /*0048*/ 	.byte	0x04, 0x11
        /*004a*/ 	.short	(.L_13 - .L_12)
	.align		4
.L_12:
        /*004c*/ 	.word	index@(_Z19ADMM_VN_kernel_deg3PKfPfS1_PKji)
        /*0050*/ 	.word	0x00000000


	//----- nvinfo : EIATTR_REGCOUNT
	.align		4
.L_13:
        /*0054*/ 	.byte	0x04, 0x2f
        /*0056*/ 	.short	(.L_15 - .L_14)
	.align		4
.L_14:
        /*0058*/ 	.word	index@(_Z19ADMM_CN_kernel_deg6PKfPfPKjPii)
        /*005c*/ 	.word	0x00000028


	//----- nvinfo : EIATTR_FRAME_SIZE
	.align		4
.L_15:
        /*0060*/ 	.byte	0x04, 0x11
        /*0062*/ 	.short	(.L_17 - .L_16)
	.align		4
.L_16:
        /*0064*/ 	.word	index@($__internal_1_$__cuda_sm3x_div_rn_noftz_f32_slowpath)
        /*0068*/ 	.word	0x00000060


	//----- nvinfo : EIATTR_FRAME_SIZE
	.align		4
.L_17:
        /*006c*/ 	.byte	0x04, 0x11
        /*006e*/ 	.short	(.L_19 - .L_18)
	.align		4
.L_18:
        /*0070*/ 	.word	index@(_Z19ADMM_CN_kernel_deg6PKfPfPKjPii)
        /*0074*/ 	.word	0x00000060


	//----- nvinfo : EIATTR_REGCOUNT
	.align		4
.L_19:
        /*0078*/ 	.byte	0x04, 0x2f
        /*007a*/ 	.short	(.L_21 - .L_20)
	.align		4
.L_20:
        /*007c*/ 	.word	index@(_Z17ADMM_HardDecisionPfPii)
        /*0080*/ 	.word	0x0000000c


	//----- nvinfo : EIATTR_FRAME_SIZE
	.align		4
.L_21:
        /*0084*/ 	.byte	0x04, 0x11
        /*0086*/ 	.short	(.L_23 - .L_22)
	.align		4
.L_22:
        /*0088*/ 	.word	index@(_Z17ADMM_HardDecisionPfPii)
        /*008c*/ 	.word	0x00000000


	//----- nvinfo : EIATTR_REGCOUNT
	.align		4
.L_23:
        /*0090*/ 	.byte	0x04, 0x2f
        /*0092*/ 	.short	(.L_25 - .L_24)
	.align		4
.L_24:
        /*0094*/ 	.word	index@(_Z6reducePij)
        /*0098*/ 	.word	0x0000000f


	//----- nvinfo : EIATTR_FRAME_SIZE
	.align		4
.L_25:
        /*009c*/ 	.byte	0x04, 0x11
        /*009e*/ 	.short	(.L_27 - .L_26)
	.align		4
.L_26:
        /*00a0*/ 	.word	index@(_Z6reducePij)
        /*00a4*/ 	.word	0x00000000


	//----- nvinfo : EIATTR_REGCOUNT
	.align		4
.L_27:
        /*00a8*/ 	.byte	0x04, 0x2f
        /*00aa*/ 	.short	(.L_29 - .L_28)
	.align		4
.L_28:
        /*00ac*/ 	.word	index@(_Z19ADMM_InitArrays_16bPfi)
        /*00b0*/ 	.word	0x0000000a


	//----- nvinfo : EIATTR_FRAME_SIZE
	.align		4
.L_29:
        /*00b4*/ 	.byte	0x04, 0x11
        /*00b6*/ 	.short	(.L_31 - .L_30)
	.align		4
.L_30:
        /*00b8*/ 	.word	index@(_Z19ADMM_InitArrays_16bPfi)
        /*00bc*/ 	.word	0x00000000


	//----- nvinfo : EIATTR_REGCOUNT
	.align		4
.L_31:
        /*00c0*/ 	.byte	0x04, 0x2f
        /*00c2*/ 	.short	(.L_33 - .L_32)
	.align		4
.L_32:
        /*00c4*/ 	.word	index@(_Z23ADMM_VN_kernel_deg3_16bPKfPfS1_PKji)
        /*00c8*/ 	.word	0x00000012


	//----- nvinfo : EIATTR_FRAME_SIZE
	.align		4
.L_33:
        /*00cc*/ 	.byte	0x04, 0x11
        /*00ce*/ 	.short	(.L_35 - .L_34)
	.align		4
.L_34:
        /*00d0*/ 	.word	index@(_Z23ADMM_VN_kernel_deg3_16bPKfPfS1_PKji)
        /*00d4*/ 	.word	0x00000000


	//----- nvinfo : EIATTR_REGCOUNT
	.align		4
.L_35:
        /*00d8*/ 	.byte	0x04, 0x2f
        /*00da*/ 	.short	(.L_37 - .L_36)
	.align		4
.L_36:
        /*00dc*/ 	.word	index@(_Z23ADMM_CN_kernel_deg6_16bPKfPfPKjPii)
        /*00e0*/ 	.word	0x00000028


	//----- nvinfo : EIATTR_FRAME_SIZE
	.align		4
.L_37:
        /*00e4*/ 	.byte	0x04, 0x11
        /*00e6*/ 	.short	(.L_39 - .L_38)
	.align		4
.L_38:
        /*00e8*/ 	.word	index@($__internal_0_$__cuda_sm3x_div_rn_noftz_f32_slowpath)
        /*00ec*/ 	.word	0x00000060


	//----- nvinfo : EIATTR_FRAME_SIZE
	.align		4
.L_39:
        /*00f0*/ 	.byte	0x04, 0x11
        /*00f2*/ 	.short	(.L_41 - .L_40)
	.align		4
.L_40:
        /*00f4*/ 	.word	index@(_Z23ADMM_CN_kernel_deg6_16bPKfPfPKjPii)
        /*00f8*/ 	.word	0x00000060


	//----- nvinfo : EIATTR_MIN_STACK_SIZE
	.align		4
.L_41:
        /*00fc*/ 	.byte	0x04, 0x12
        /*00fe*/ 	.short	(.L_43 - .L_42)
	.align		4
.L_42:
        /*0100*/ 	.word	index@(_Z23ADMM_CN_kernel_deg6_16bPKfPfPKjPii)
        /*0104*/ 	.word	0x00000060


	//----- nvinfo : EIATTR_MIN_STACK_SIZE
	.align		4
.L_43:
        /*0108*/ 	.byte	0x04, 0x12
        /*010a*/ 	.short	(.L_45 - .L_44)
	.align		4
.L_44:
        /*010c*/ 	.word	index@(_Z23ADMM_VN_kernel_deg3_16bPKfPfS1_PKji)
        /*0110*/ 	.word	0x00000000


	//----- nvinfo : EIATTR_MIN_STACK_SIZE
	.align		4
.L_45:
        /*0114*/ 	.byte	0x04, 0x12
        /*0116*/ 	.short	(.L_47 - .L_46)
	.align		4
.L_46:
        /*0118*/ 	.word	index@(_Z19ADMM_InitArrays_16bPfi)
        /*011c*/ 	.word	0x00000000


	//----- nvinfo : EIATTR_MIN_STACK_SIZE
	.align		4
.L_47:
        /*0120*/ 	.byte	0x04, 0x12
        /*0122*/ 	.short	(.L_49 - .L_48)
	.align		4
.L_48:
        /*0124*/ 	.word	index@(_Z6reducePij)
        /*0128*/ 	.word	0x00000000


	//----- nvinfo : EIATTR_MIN_STACK_SIZE
	.align		4
.L_49:
        /*012c*/ 	.byte	0x04, 0x12
        /*012e*/ 	.short	(.L_51 - .L_50)
	.align		4
.L_50:
        /*0130*/ 	.word	index@(_Z17ADMM_HardDecisionPfPii)
        /*0134*/ 	.word	0x00000000


	//----- nvinfo : EIATTR_MIN_STACK_SIZE
	.align		4
.L_51:
        /*0138*/ 	.byte	0x04, 0x12
        /*013a*/ 	.short	(.L_53 - .L_52)
	.align		4
.L_52:
        /*013c*/ 	.word	index@(_Z19ADMM_CN_kernel_deg6PKfPfPKjPii)
        /*0140*/ 	.word	0x00000060


	//----- nvinfo : EIATTR_MIN_STACK_SIZE
	.align		4
.L_53:
        /*0144*/ 	.byte	0x04, 0x12
        /*0146*/ 	.short	(.L_55 - .L_54)
	.align		4
.L_54:
        /*0148*/ 	.word	index@(_Z19ADMM_VN_kernel_deg3PKfPfS1_PKji)
        /*014c*/ 	.word	0x00000000


	//----- nvinfo : EIATTR_MIN_STACK_SIZE
	.align		4
.L_55:
        /*0150*/ 	.byte	0x04, 0x12
        /*0152*/ 	.short	(.L_57 - .L_56)
	.align		4
.L_56:
        /*0154*/ 	.word	index@(_Z14ADMM_ScaleLLRsPfi)
        /*0158*/ 	.word	0x00000000


	//----- nvinfo : EIATTR_MIN_STACK_SIZE
	.align		4
.L_57:
        /*015c*/ 	.byte	0x04, 0x12
        /*015e*/ 	.short	(.L_59 - .L_58)
	.align		4
.L_58:
        /*0160*/ 	.word	index@(_Z15ADMM_InitArraysPfi)
        /*0164*/ 	.word	0x00000000
.L_59:


//--------------------- .nv.compat                --------------------------
	.section	.nv.compat,"",@"SHT_CUDA_COMPAT_INFO"
	.align	4
        /*0000*/ 	.byte	0x02, 0x09, 0x00, 0x00, 0x02, 0x02, 0x01, 0x00, 0x02, 0x05, 0x05, 0x00, 0x03, 0x07, 0x01, 0x01
        /*0010*/ 	.byte	0x02, 0x03, 0x00, 0x00, 0x02, 0x06, 0x01, 0x00, 0x04, 0x0b, 0x08, 0x00, 0x01, 0x00, 0x00, 0x00
        /*0020*/ 	.byte	0x00, 0x00, 0x00, 0x00


//--------------------- .nv.info._Z23ADMM_CN_kernel_deg6_16bPKfPfPKjPii --------------------------
	.section	.nv.info._Z23ADMM_CN_kernel_deg6_16bPKfPfPKjPii,"",@"SHT_CUDA_INFO"
	.sectionflags	@""
	.align	4


	//----- nvinfo : EIATTR_CUDA_API_VERSION
	.align		4
        /*0000*/ 	.byte	0x04, 0x37
        /*0002*/ 	.short	(.L_61 - .L_60)
.L_60:
        /*0004*/ 	.word	0x00000082


	//----- nvinfo : EIATTR_KPARAM_INFO
	.align		4
.L_61:
        /*0008*/ 	.byte	0x04, 0x17
        /*000a*/ 	.short	(.L_63 - .L_62)
.L_62:
        /*000c*/ 	.word	0x00000000
        /*0010*/ 	.short	0x0004
        /*0012*/ 	.short	0x0020
        /*0014*/ 	.byte	0x00, 0xf0, 0x11, 0x00


	//----- nvinfo : EIATTR_KPARAM_INFO
	.align		4
.L_63:
        /*0018*/ 	.byte	0x04, 0x17
        /*001a*/ 	.short	(.L_65 - .L_64)
.L_64:
        /*001c*/ 	.word	0x00000000
        /*0020*/ 	.short	0x0003
        /*0022*/ 	.short	0x0018
        /*0024*/ 	.byte	0x00, 0xf5, 0x21, 0x00


	//----- nvinfo : EIATTR_KPARAM_INFO
	.align		4
.L_65:
        /*0028*/ 	.byte	0x04, 0x17
        /*002a*/ 	.short	(.L_67 - .L_66)
.L_66:
        /*002c*/ 	.word	0x00000000
        /*0030*/ 	.short	0x0002
        /*0032*/ 	.short	0x0010
        /*0034*/ 	.byte	0x00, 0xf5, 0x21, 0x00


	//----- nvinfo : EIATTR_KPARAM_INFO
	.align		4
.L_67:
        /*0038*/ 	.byte	0x04, 0x17
        /*003a*/ 	.short	(.L_69 - .L_68)
.L_68:
        /*003c*/ 	.word	0x00000000
        /*0040*/ 	.short	0x0001
        /*0042*/ 	.short	0x0008
        /*0044*/ 	.byte	0x00, 0xf5, 0x21, 0x00


	//----- nvinfo : EIATTR_KPARAM_INFO
	.align		4
.L_69:
        /*0048*/ 	.byte	0x04, 0x17
        /*004a*/ 	.short	(.L_71 - .L_70)
.L_70:
        /*004c*/ 	.word	0x00000000
        /*0050*/ 	.short	0x0000
        /*0052*/ 	.short	0x0000
        /*0054*/ 	.byte	0x00, 0xf5, 0x21, 0x00


	//----- nvinfo : EIATTR_SPARSE_MMA_MASK
	.align		4
.L_71:
        /*0058*/ 	.byte	0x03, 0x50
        /*005a*/ 	.short	0x0000


	//----- nvinfo : EIATTR_MAXREG_COUNT
	.align		4
        /*005c*/ 	.byte	0x03, 0x1b
        /*005e*/ 	.short	0x00ff


	//----- nvinfo : EIATTR_NUM_BARRIERS
	.align		4
        /*0060*/ 	.byte	0x02, 0x4c
        /*0062*/ 	.byte	0x01
	.zero		1


	//----- nvinfo : EIATTR_MERCURY_ISA_VERSION
	.align		4
        /*0064*/ 	.byte	0x03, 0x5f
        /*0066*/ 	.short	0x0101


	//----- nvinfo : EIATTR_VRC_CTA_INIT_COUNT
	.align		4
        /*0068*/ 	.byte	0x02, 0x4a
	.zero		1
	.zero		1


	//----- nvinfo : EIATTR_EXIT_INSTR_OFFSETS
	.align		4
        /*006c*/ 	.byte	0x04, 0x1c
        /*006e*/ 	.short	(.L_73 - .L_72)


	//   ....[0]....
.L_72:
        /*0070*/ 	.word	0x000000a0


	//   ....[1]....
        /*0074*/ 	.word	0x00002c30


	//----- nvinfo : EIATTR_CRS_STACK_SIZE
	.align		4
.L_73:
        /*0078*/ 	.byte	0x04, 0x1e
        /*007a*/ 	.short	(.L_75 - .L_74)
.L_74:
        /*007c*/ 	.word	0x00000000


	//----- nvinfo : EIATTR_CBANK_PARAM_SIZE
	.align		4
.L_75:
        /*0080*/ 	.byte	0x03, 0x19
        /*0082*/ 	.short	0x0024


	//----- nvinfo : EIATTR_PARAM_CBANK
	.align		4
        /*0084*/ 	.byte	0x04, 0x0a
        /*0086*/ 	.short	(.L_77 - .L_76)
	.align		4
.L_76:
        /*0088*/ 	.word	index@(.nv.constant0._Z23ADMM_CN_kernel_deg6_16bPKfPfPKjPii)
        /*008c*/ 	.short	0x0380
        /*008e*/ 	.short	0x0024


	//----- nvinfo : EIATTR_SW_WAR
	.align		4
.L_77:
        /*0090*/ 	.byte	0x04, 0x36
        /*0092*/ 	.short	(.L_79 - .L_78)
.L_78:
        /*0094*/ 	.word	0x00000008
.L_79:


//--------------------- .nv.info._Z23ADMM_VN_kernel_deg3_16bPKfPfS1_PKji --------------------------
	.section	.nv.info._Z23ADMM_VN_kernel_deg3_16bPKfPfS1_PKji,"",@"SHT_CUDA_INFO"
	.sectionflags	@""
	.align	4


	//----- nvinfo : EIATTR_CUDA_API_VERSION
	.align		4
        /*0000*/ 	.byte	0x04, 0x37
        /*0002*/ 	.short	(.L_81 - .L_80)
.L_80:
        /*0004*/ 	.word	0x00000082


	//----- nvinfo : EIATTR_KPARAM_INFO
	.align		4
.L_81:
        /*0008*/ 	.byte	0x04, 0x17
        /*000a*/ 	.short	(.L_83 - .L_82)
.L_82:
        /*000c*/ 	.word	0x00000000
        /*0010*/ 	.short	0x0004
        /*0012*/ 	.short	0x0020
        /*0014*/ 	.byte	0x00, 0xf0, 0x11, 0x00


	//----- nvinfo : EIATTR_KPARAM_INFO
	.align		4
.L_83:
        /*0018*/ 	.byte	0x04, 0x17
        /*001a*/ 	.short	(.L_85 - .L_84)
.L_84:
        /*001c*/ 	.word	0x00000000
        /*0020*/ 	.short	0x0003
        /*0022*/ 	.short	0x0018
        /*0024*/ 	.byte	0x00, 0xf5, 0x21, 0x00


	//----- nvinfo : EIATTR_KPARAM_INFO
	.align		4
.L_85:
        /*0028*/ 	.byte	0x04, 0x17
        /*002a*/ 	.short	(.L_87 - .L_86)
.L_86:
        /*002c*/ 	.word	0x00000000
        /*0030*/ 	.short	0x0002
        /*0032*/ 	.short	0x0010
        /*0034*/ 	.byte	0x00, 0xf5, 0x21, 0x00


	//----- nvinfo : EIATTR_KPARAM_INFO
	.align		4
.L_87:
        /*0038*/ 	.byte	0x04, 0x17
        /*003a*/ 	.short	(.L_89 - .L_88)
.L_88:
        /*003c*/ 	.word	0x00000000
        /*0040*/ 	.short	0x0001
        /*0042*/ 	.short	0x0008
        /*0044*/ 	.byte	0x00, 0xf5, 0x21, 0x00


	//----- nvinfo : EIATTR_KPARAM_INFO
	.align		4
.L_89:
        /*0048*/ 	.byte	0x04, 0x17
        /*004a*/ 	.short	(.L_91 - .L_90)
.L_90:
        /*004c*/ 	.word	0x00000000
        /*0050*/ 	.short	0x0000
        /*0052*/ 	.short	0x0000
        /*0054*/ 	.byte	0x00, 0xf5, 0x21, 0x00


	//----- nvinfo : EIATTR_SPARSE_MMA_MASK
	.align		4
.L_91:
        /*0058*/ 	.byte	0x03, 0x50
        /*005a*/ 	.short	0x0000


	//----- nvinfo : EIATTR_MAXREG_COUNT
	.align		4
        /*005c*/ 	.byte	0x03, 0x1b
        /*005e*/ 	.short	0x00ff


	//----- nvinfo : EIATTR_MERCURY_ISA_VERSION
	.align		4
        /*0060*/ 	.byte	0x03, 0x5f
        /*0062*/ 	.short	0x0101


	//----- nvinfo : EIATTR_UNUSED_LOAD_BYTE_OFFSET
	.align		4
        /*0064*/ 	.byte	0x04, 0x44
        /*0066*/ 	.short	(.L_93 - .L_92)


	//   ....[0]....
.L_92:
        /*0068*/ 	.word	0x00000110
        /*006c*/ 	.word	0x0000003f


	//----- nvinfo : EIATTR_VRC_CTA_INIT_COUNT
	.align		4
.L_93:
        /*0070*/ 	.byte	0x02, 0x4a
	.zero		1
	.zero		1


	//----- nvinfo : EIATTR_EXIT_INSTR_OFFSETS
	.align		4
        /*0074*/ 	.byte	0x04, 0x1c
        /*0076*/ 	.short	(.L_95 - .L_94)


	//   ....[0]....
.L_94:
        /*0078*/ 	.word	0x00000070


	//   ....[1]....
        /*007c*/ 	.word	0x00000310


	//----- nvinfo : EIATTR_CBANK_PARAM_SIZE
	.align		4
.L_95:
        /*0080*/ 	.byte	0x03, 0x19
        /*0082*/ 	.short	0x0024


	//----- nvinfo : EIATTR_PARAM_CBANK
	.align		4
        /*0084*/ 	.byte	0x04, 0x0a
        /*0086*/ 	.short	(.L_97 - .L_96)
	.align		4
.L_96:
        /*0088*/ 	.word	index@(.nv.constant0._Z23ADMM_VN_kernel_deg3_16bPKfPfS1_PKji)
        /*008c*/ 	.short	0x0380
        /*008e*/ 	.short	0x0024


	//----- nvinfo : EIATTR_SW_WAR
	.align		4
.L_97:
        /*0090*/ 	.byte	0x04, 0x36
        /*0092*/ 	.short	(.L_99 - .L_98)
.L_98:
        /*0094*/ 	.word	0x00000008
.L_99:


//--------------------- .nv.info._Z19ADMM_InitArrays_16bPfi --------------------------
	.section	.nv.info._Z19ADMM_InitArrays_16bPfi,"",@"SHT_CUDA_INFO"
	.sectionflags	@""
	.align	4


	//----- nvinfo : EIATTR_CUDA_API_VERSION
	.align		4
        /*0000*/ 	.byte	0x04, 0x37
        /*0002*/ 	.short	(.L_101 - .L_100)
.L_100:
        /*0004*/ 	.word	0x00000082


	//----- nvinfo : EIATTR_KPARAM_INFO
	.align		4
.L_101:
        /*0008*/ 	.byte	0x04, 0x17
        /*000a*/ 	.short	(.L_103 - .L_102)
.L_102:
        /*000c*/ 	.word	0x00000000
        /*0010*/ 	.short	0x0001
        /*0012*/ 	.short	0x0008
        /*0014*/ 	.byte	0x00, 0xf0, 0x11, 0x00


	//----- nvinfo : EIATTR_KPARAM_INFO
	.align		4
.L_103:
        /*0018*/ 	.byte	0x04, 0x17
        /*001a*/ 	.short	(.L_105 - .L_104)
.L_104:
        /*001c*/ 	.word	0x00000000
        /*0020*/ 	.short	0x0000
        /*0022*/ 	.short	0x0000
        /*0024*/ 	.byte	0x00, 0xf5, 0x21, 0x00


	//----- nvinfo : EIATTR_SPARSE_MMA_MASK
	.align		4
.L_105:
        /*0028*/ 	.byte	0x03, 0x50
        /*002a*/ 	.short	0x0000


	//----- nvinfo : EIATTR_MAXREG_COUNT
	.align		4
        /*002c*/ 	.byte	0x03, 0x1b
        /*002e*/ 	.short	0x00ff


	//----- nvinfo : EIATTR_MERCURY_ISA_VERSION
	.align		4
        /*0030*/ 	.byte	0x03, 0x5f
        /*0032*/ 	.short	0x0101


	//----- nvinfo : EIATTR_VRC_CTA_INIT_COUNT
	.align		4
        /*0034*/ 	.byte	0x02, 0x4a
	.zero		1
	.zero		1


	//----- nvinfo : EIATTR_EXIT_INSTR_OFFSETS
	.align		4
        /*0038*/ 	.byte	0x04, 0x1c
        /*003a*/ 	.short	(.L_107 - .L_106)


	//   ....[0]....
.L_106:
        /*003c*/ 	.word	0x00000070


	//   ....[1]....
        /*0040*/ 	.word	0x000000d0


	//----- nvinfo : EIATTR_CBANK_PARAM_SIZE
	.align		4
.L_107:
        /*0044*/ 	.byte	0x03, 0x19
        /*0046*/ 	.short	0x000c


	//----- nvinfo : EIATTR_PARAM_CBANK
	.align		4
        /*0048*/ 	.byte	0x04, 0x0a
        /*004a*/ 	.short	(.L_109 - .L_108)
	.align		4
.L_108:
        /*004c*/ 	.word	index@(.nv.constant0._Z19ADMM_InitArrays_16bPfi)
        /*0050*/ 	.short	0x0380
        /*0052*/ 	.short	0x000c


	//----- nvinfo : EIATTR_SW_WAR
	.align		4
.L_109:
        /*0054*/ 	.byte	0x04, 0x36
        /*0056*/ 	.short	(.L_111 - .L_110)
.L_110:
        /*0058*/ 	.word	0x00000008
.L_111:


//--------------------- .nv.info._Z6reducePij     --------------------------
	.section	.nv.info._Z6reducePij,"",@"SHT_CUDA_INFO"
	.sectionflags	@""
	.align	4


	//----- nvinfo : EIATTR_CUDA_API_VERSION
	.align		4
        /*0000*/ 	.byte	0x04, 0x37
        /*0002*/ 	.short	(.L_113 - .L_112)
.L_112:
        /*0004*/ 	.word	0x00000082


	//----- nvinfo : EIATTR_KPARAM_INFO
	.align		4
.L_113:
        /*0008*/ 	.byte	0x04, 0x17
        /*000a*/ 	.short	(.L_115 - .L_114)
.L_114:
        /*000c*/ 	.word	0x00000000
        /*0010*/ 	.short	0x0001
        /*0012*/ 	.short	0x0008
        /*0014*/ 	.byte	0x00, 0xf0, 0x11, 0x00


	//----- nvinfo : EIATTR_KPARAM_INFO
	.align		4
.L_115:
        /*0018*/ 	.byte	0x04, 0x17
        /*001a*/ 	.short	(.L_117 - .L_116)
.L_116:
        /*001c*/ 	.word	0x00000000
        /*0020*/ 	.short	0x0000
        /*0022*/ 	.short	0x0000
        /*0024*/ 	.byte	0x00, 0xf5, 0x21, 0x00


	//----- nvinfo : EIATTR_SPARSE_MMA_MASK
	.align		4
.L_117:
        /*0028*/ 	.byte	0x03, 0x50
        /*002a*/ 	.short	0x0000


	//----- nvinfo : EIATTR_MAXREG_COUNT
	.align		4
        /*002c*/ 	.byte	0x03, 0x1b
        /*002e*/ 	.short	0x00ff


	//----- nvinfo : EIATTR_NUM_BARRIERS
	.align		4
        /*0030*/ 	.byte	0x02, 0x4c
        /*0032*/ 	.byte	0x01
	.zero		1


	//----- nvinfo : EIATTR_MERCURY_ISA_VERSION
	.align		4
        /*0034*/ 	.byte	0x03, 0x5f
        /*0036*/ 	.short	0x0101


	//----- nvinfo : EIATTR_VRC_CTA_INIT_COUNT
	.align		4
        /*0038*/ 	.byte	0x02, 0x4a
	.zero		1
	.zero		1


	//----- nvinfo : EIATTR_EXIT_INSTR_OFFSETS
	.align		4
        /*003c*/ 	.byte	0x04, 0x1c
        /*003e*/ 	.short	(.L_119 - .L_118)


	//   ....[0]....
.L_118:
        /*0040*/ 	.word	0x00000440


	//   ....[1]....
        /*0044*/ 	.word	0x00000680


	//   ....[2]....
        /*0048*/ 	.word	0x000006d0


	//----- nvinfo : EIATTR_CRS_STACK_SIZE
	.align		4
.L_119:
        /*004c*/ 	.byte	0x04, 0x1e
        /*004e*/ 	.short	(.L_121 - .L_120)
.L_120:
        /*0050*/ 	.word	0x00000000


	//----- nvinfo : EIATTR_CBANK_PARAM_SIZE
	.align		4
.L_121:
        /*0054*/ 	.byte	0x03, 0x19
        /*0056*/ 	.short	0x000c


	//----- nvinfo : EIATTR_PARAM_CBANK
	.align		4
        /*0058*/ 	.byte	0x04, 0x0a
        /*005a*/ 	.short	(.L_123 - .L_122)
	.align		4
.L_122:
        /*005c*/ 	.word	index@(.nv.constant0._Z6reducePij)
        /*0060*/ 	.short	0x0380
        /*0062*/ 	.short	0x000c


	//----- nvinfo : EIATTR_SW_WAR
	.align		4
.L_123:
        /*0064*/ 	.byte	0x04, 0x36
        /*0066*/ 	.short	(.L_125 - .L_124)
.L_124:
        /*0068*/ 	.word	0x00000008
.L_125:


//--------------------- .nv.info._Z17ADMM_HardDecisionPfPii --------------------------
	.section	.nv.info._Z17ADMM_HardDecisionPfPii,"",@"SHT_CUDA_INFO"
	.sectionflags	@""
	.align	4


	//----- nvinfo : EIATTR_CUDA_API_VERSION
	.align		4
        /*0000*/ 	.byte	0x04, 0x37
        /*0002*/ 	.short	(.L_127 - .L_126)
.L_126:
        /*0004*/ 	.word	0x00000082


	//----- nvinfo : EIATTR_KPARAM_INFO
	.align		4
.L_127:
        /*0008*/ 	.byte	0x04, 0x17
        /*000a*/ 	.short	(.L_129 - .L_128)
.L_128:
        /*000c*/ 	.word	0x00000000
        /*0010*/ 	.short	0x0002
        /*0012*/ 	.short	0x0010
        /*0014*/ 	.byte	0x00, 0xf0, 0x11, 0x00


	//----- nvinfo : EIATTR_KPARAM_INFO
	.align		4
.L_129:
        /*0018*/ 	.byte	0x04, 0x17
        /*001a*/ 	.short	(.L_131 - .L_130)
.L_130:
        /*001c*/ 	.word	0x00000000
        /*0020*/ 	.short	0x0001
        /*0022*/ 	.short	0x0008
        /*0024*/ 	.byte	0x00, 0xf5, 0x21, 0x00


	//----- nvinfo : EIATTR_KPARAM_INFO
	.align		4
.L_131:
        /*0028*/ 	.byte	0x04, 0x17
        /*002a*/ 	.short	(.L_133 - .L_132)
.L_132:
        /*002c*/ 	.word	0x00000000
        /*0030*/ 	.short	0x0000
        /*0032*/ 	.short	0x0000
        /*0034*/ 	.byte	0x00, 0xf5, 0x21, 0x00


	//----- nvinfo : EIATTR_SPARSE_MMA_MASK
	.align		4
.L_133:
        /*0038*/ 	.byte	0x03, 0x50
        /*003a*/ 	.short	0x0000


	//----- nvinfo : EIATTR_MAXREG_COUNT
	.align		4
        /*003c*/ 	.byte	0x03, 0x1b
        /*003e*/ 	.short	0x00ff


	//----- nvinfo : EIATTR_MERCURY_ISA_VERSION
	.align		4
        /*0040*/ 	.byte	0x03, 0x5f
        /*0042*/ 	.short	0x0101


	//----- nvinfo : EIATTR_VRC_CTA_INIT_COUNT
	.align		4
        /*0044*/ 	.byte	0x02, 0x4a
	.zero		1
	.zero		1


	//----- nvinfo : EIATTR_EXIT_INSTR_OFFSETS
	.align		4
        /*0048*/ 	.byte	0x04, 0x1c
        /*004a*/ 	.short	(.L_135 - .L_134)


	//   ....[0]....
.L_134:
        /*004c*/ 	.word	0x00000070


	//   ....[1]....
        /*0050*/ 	.word	0x00000110


	//----- nvinfo : EIATTR_CBANK_PARAM_SIZE
	.align		4
.L_135:
        /*0054*/ 	.byte	0x03, 0x19
        /*0056*/ 	.short	0x0014


	//----- nvinfo : EIATTR_PARAM_CBANK
	.align		4
        /*0058*/ 	.byte	0x04, 0x0a
        /*005a*/ 	.short	(.L_137 - .L_136)
	.align		4
.L_136:
        /*005c*/ 	.word	index@(.nv.constant0._Z17ADMM_HardDecisionPfPii)
        /*0060*/ 	.short	0x0380
        /*0062*/ 	.short	0x0014


	//----- nvinfo : EIATTR_SW_WAR
	.align		4
.L_137:
        /*0064*/ 	.byte	0x04, 0x36
        /*0066*/ 	.short	(.L_139 - .L_138)
.L_138:
        /*0068*/ 	.word	0x00000008
.L_139:


//--------------------- .nv.info._Z19ADMM_CN_kernel_deg6PKfPfPKjPii --------------------------
	.section	.nv.info._Z19ADMM_CN_kernel_deg6PKfPfPKjPii,"",@"SHT_CUDA_INFO"
	.sectionflags	@""
	.align	4


	//----- nvinfo : EIATTR_CUDA_API_VERSION
	.align		4
        /*0000*/ 	.byte	0x04, 0x37
        /*0002*/ 	.short	(.L_141 - .L_140)
.L_140:
        /*0004*/ 	.word	0x00000082


	//----- nvinfo : EIATTR_KPARAM_INFO
	.align		4
.L_141:
        /*0008*/ 	.byte	0x04, 0x17
        /*000a*/ 	.short	(.L_143 - .L_142)
.L_142:
        /*000c*/ 	.word	0x00000000
        /*0010*/ 	.short	0x0004
        /*0012*/ 	.short	0x0020
        /*0014*/ 	.byte	0x00, 0xf0, 0x11, 0x00


	//----- nvinfo : EIATTR_KPARAM_INFO
	.align		4
.L_143:
        /*0018*/ 	.byte	0x04, 0x17
        /*001a*/ 	.short	(.L_145 - .L_144)
.L_144:
        /*001c*/ 	.word	0x00000000
        /*0020*/ 	.short	0x0003
        /*0022*/ 	.short	0x0018
        /*0024*/ 	.byte	0x00, 0xf5, 0x21, 0x00


	//----- nvinfo : EIATTR_KPARAM_INFO
	.align		4
.L_145:
        /*0028*/ 	.byte	0x04, 0x17
        /*002a*/ 	.short	(.L_147 - .L_146)
.L_146:
        /*002c*/ 	.word	0x00000000
        /*0030*/ 	.short	0x0002
        /*0032*/ 	.short	0x0010
        /*0034*/ 	.byte	0x00, 0xf5, 0x21, 0x00


	//----- nvinfo : EIATTR_KPARAM_INFO
	.align		4
.L_147:
        /*0038*/ 	.byte	0x04, 0x17
        /*003a*/ 	.short	(.L_149 - .L_148)
.L_148:
        /*003c*/ 	.word	0x00000000
        /*0040*/ 	.short	0x0001
        /*0042*/ 	.short	0x0008
        /*0044*/ 	.byte	0x00, 0xf5, 0x21, 0x00


	//----- nvinfo : EIATTR_KPARAM_INFO
	.align		4
.L_149:
        /*0048*/ 	.byte	0x04, 0x17
        /*004a*/ 	.short	(.L_151 - .L_150)
.L_150:
        /*004c*/ 	.word	0x00000000
        /*0050*/ 	.short	0x0000
        /*0052*/ 	.short	0x0000
        /*0054*/ 	.byte	0x00, 0xf5, 0x21, 0x00


	//----- nvinfo : EIATTR_SPARSE_MMA_MASK
	.align		4
.L_151:
        /*0058*/ 	.byte	0x03, 0x50
        /*005a*/ 	.short	0x0000


	//----- nvinfo : EIATTR_MAXREG_COUNT
	.align		4
        /*005c*/ 	.byte	0x03, 0x1b
        /*005e*/ 	.short	0x00ff


	//----- nvinfo : EIATTR_NUM_BARRIERS
	.align		4
        /*0060*/ 	.byte	0x02, 0x4c
        /*0062*/ 	.byte	0x01
	.zero		1


	//----- nvinfo : EIATTR_MERCURY_ISA_VERSION
	.align		4
        /*0064*/ 	.byte	0x03, 0x5f
        /*0066*/ 	.short	0x0101


	//----- nvinfo : EIATTR_VRC_CTA_INIT_COUNT
	.align		4
        /*0068*/ 	.byte	0x02, 0x4a
	.zero		1
	.zero		1


	//----- nvinfo : EIATTR_EXIT_INSTR_OFFSETS
	.align		4
        /*006c*/ 	.byte	0x04, 0x1c
        /*006e*/ 	.short	(.L_153 - .L_152)


	//   ....[0]....
.L_152:
        /*0070*/ 	.word	0x000000a0


	//   ....[1]....
        /*0074*/ 	.word	0x00002aa0


	//----- nvinfo : EIATTR_CRS_STACK_SIZE
	.align		4
.L_153:
        /*0078*/ 	.byte	0x04, 0x1e
        /*007a*/ 	.short	(.L_155 - .L_154)
.L_154:
        /*007c*/ 	.word	0x00000000


	//----- nvinfo : EIATTR_CBANK_PARAM_SIZE
	.align		4
.L_155:
        /*0080*/ 	.byte	0x03, 0x19
        /*0082*/ 	.short	0x0024


	//----- nvinfo : EIATTR_PARAM_CBANK
	.align		4
        /*0084*/ 	.byte	0x04, 0x0a
        /*0086*/ 	.short	(.L_157 - .L_156)
	.align		4
.L_156:
        /*0088*/ 	.word	index@(.nv.constant0._Z19ADMM_CN_kernel_deg6PKfPfPKjPii)
        /*008c*/ 	.short	0x0380
        /*008e*/ 	.short	0x0024


	//----- nvinfo : EIATTR_SW_WAR
	.align		4
.L_157:
        /*0090*/ 	.byte	0x04, 0x36
        /*0092*/ 	.short	(.L_159 - .L_158)
.L_158:
        /*0094*/ 	.word	0x00000008
.L_159:


//--------------------- .nv.info._Z19ADMM_VN_kernel_deg3PKfPfS1_PKji --------------------------
	.section	.nv.info._Z19ADMM_VN_kernel_deg3PKfPfS1_PKji,"",@"SHT_CUDA_INFO"
	.sectionflags	@""
	.align	4


	//----- nvinfo : EIATTR_CUDA_API_VERSION
	.align		4
        /*0000*/ 	.byte	0x04, 0x37
        /*0002*/ 	.short	(.L_161 - .L_160)
.L_160:
        /*0004*/ 	.word	0x00000082


	//----- nvinfo : EIATTR_KPARAM_INFO
	.align		4
.L_161:
        /*0008*/ 	.byte	0x04, 0x17
        /*000a*/ 	.short	(.L_163 - .L_162)
.L_162:
        /*000c*/ 	.word	0x00000000
        /*0010*/ 	.short	0x0004
        /*0012*/ 	.short	0x0020
        /*0014*/ 	.byte	0x00, 0xf0, 0x11, 0x00


	//----- nvinfo : EIATTR_KPARAM_INFO
	.align		4
.L_163:
        /*0018*/ 	.byte	0x04, 0x17
        /*001a*/ 	.short	(.L_165 - .L_164)
.L_164:
        /*001c*/ 	.word	0x00000000
        /*0020*/ 	.short	0x0003
        /*0022*/ 	.short	0x0018
        /*0024*/ 	.byte	0x00, 0xf5, 0x21, 0x00


	//----- nvinfo : EIATTR_KPARAM_INFO
	.align		4
.L_165:
        /*0028*/ 	.byte	0x04, 0x17
        /*002a*/ 	.short	(.L_167 - .L_166)
.L_166:
        /*002c*/ 	.word	0x00000000
        /*0030*/ 	.short	0x0002
        /*0032*/ 	.short	0x0010
        /*0034*/ 	.byte	0x00, 0xf5, 0x21, 0x00


	//----- nvinfo : EIATTR_KPARAM_INFO
	.align		4
.L_167:
        /*0038*/ 	.byte	0x04, 0x17
        /*003a*/ 	.short	(.L_169 - .L_168)
.L_168:
        /*003c*/ 	.word	0x00000000
        /*0040*/ 	.short	0x0001
        /*0042*/ 	.short	0x0008
        /*0044*/ 	.byte	0x00, 0xf5, 0x21, 0x00


	//----- nvinfo : EIATTR_KPARAM_INFO
	.align		4
.L_169:
        /*0048*/ 	.byte	0x04, 0x17
        /*004a*/ 	.short	(.L_171 - .L_170)
.L_170:
        /*004c*/ 	.word	0x00000000
        /*0050*/ 	.short	0x0000
        /*0052*/ 	.short	0x0000
        /*0054*/ 	.byte	0x00, 0xf5, 0x21, 0x00


	//----- nvinfo : EIATTR_SPARSE_MMA_MASK
	.align		4
.L_171:
        /*0058*/ 	.byte	0x03, 0x50
        /*005a*/ 	.short	0x0000


	//----- nvinfo : EIATTR_MAXREG_COUNT
	.align		4
        /*005c*/ 	.byte	0x03, 0x1b
        /*005e*/ 	.short	0x00ff


	//----- nvinfo : EIATTR_MERCURY_ISA_VERSION
	.align		4
        /*0060*/ 	.byte	0x03, 0x5f
        /*0062*/ 	.short	0x0101


	//----- nvinfo : EIATTR_UNUSED_LOAD_BYTE_OFFSET
	.align		4
        /*0064*/ 	.byte	0x04, 0x44
        /*0066*/ 	.short	(.L_173 - .L_172)


	//   ....[0]....
.L_172:
        /*0068*/ 	.word	0x00000110
        /*006c*/ 	.word	0x0000003f


	//----- nvinfo : EIATTR_VRC_CTA_INIT_COUNT
	.align		4
.L_173:
        /*0070*/ 	.byte	0x02, 0x4a
	.zero		1
	.zero		1


	//----- nvinfo : EIATTR_EXIT_INSTR_OFFSETS
	.align		4
        /*0074*/ 	.byte	0x04, 0x1c
        /*0076*/ 	.short	(.L_175 - .L_174)


	//   ....[0]....
.L_174:
        /*0078*/ 	.word	0x00000070


	//   ....[1]....
        /*007c*/ 	.word	0x000002b0


	//----- nvinfo : EIATTR_CBANK_PARAM_SIZE
	.align		4
.L_175:
        /*0080*/ 	.byte	0x03, 0x19
        /*0082*/ 	.short	0x0024


	//----- nvinfo : EIATTR_PARAM_CBANK
	.align		4
        /*0084*/ 	.byte	0x04, 0x0a
        /*0086*/ 	.short	(.L_177 - .L_176)
	.align		4
.L_176:
        /*0088*/ 	.word	index@(.nv.constant0._Z19ADMM_VN_kernel_deg3PKfPfS1_PKji)
        /*008c*/ 	.short	0x0380
        /*008e*/ 	.short	0x0024


	//----- nvinfo : EIATTR_SW_WAR
	.align		4
.L_177:
        /*0090*/ 	.byte	0x04, 0x36
        /*0092*/ 	.short	(.L_179 - .L_178)
.L_178:
        /*0094*/ 	.word	0x00000008
.L_179:


//--------------------- .nv.info._Z14ADMM_ScaleLLRsPfi --------------------------
	.section	.nv.info._Z14ADMM_ScaleLLRsPfi,"",@"SHT_CUDA_INFO"
	.sectionflags	@""
	.align	4


	//----- nvinfo : EIATTR_CUDA_API_VERSION
	.align		4
        /*0000*/ 	.byte	0x04, 0x37
        /*0002*/ 	.short	(.L_181 - .L_180)
.L_180:
        /*0004*/ 	.word	0x00000082


	//----- nvinfo : EIATTR_KPARAM_INFO
	.align		4
.L_181:
        /*0008*/ 	.byte	0x04, 0x17
        /*000a*/ 	.short	(.L_183 - .L_182)
.L_182:
        /*000c*/ 	.word	0x00000000
        /*0010*/ 	.short	0x0001
        /*0012*/ 	.short	0x0008
        /*0014*/ 	.byte	0x00, 0xf0, 0x11, 0x00


	//----- nvinfo : EIATTR_KPARAM_INFO
	.align		4
.L_183:
        /*0018*/ 	.byte	0x04, 0x17
        /*001a*/ 	.short	(.L_185 - .L_184)
.L_184:
        /*001c*/ 	.word	0x00000000
        /*0020*/ 	.short	0x0000
        /*0022*/ 	.short	0x0000
        /*0024*/ 	.byte	0x00, 0xf5, 0x21, 0x00


	//----- nvinfo : EIATTR_SPARSE_MMA_MASK
	.align		4
.L_185:
        /*0028*/ 	.byte	0x03, 0x50
        /*002a*/ 	.short	0x0000


	//----- nvinfo : EIATTR_MAXREG_COUNT
	.align		4
        /*002c*/ 	.byte	0x03, 0x1b
        /*002e*/ 	.short	0x00ff


	//----- nvinfo : EIATTR_MERCURY_ISA_VERSION
	.align		4
        /*0030*/ 	.byte	0x03, 0x5f
        /*0032*/ 	.short	0x0101


	//----- nvinfo : EIATTR_VRC_CTA_INIT_COUNT
	.align		4
        /*0034*/ 	.byte	0x02, 0x4a
	.zero		1
	.zero		1


	//----- nvinfo : EIATTR_EXIT_INSTR_OFFSETS
	.align		4
        /*0038*/ 	.byte	0x04, 0x1c
        /*003a*/ 	.short	(.L_187 - .L_186)


	//   ....[0]....
.L_186:
        /*003c*/ 	.word	0x00000070


	//   ....[1]....
        /*0040*/ 	.word	0x000001b0


	//----- nvinfo : EIATTR_CRS_STACK_SIZE
	.align		4
.L_187:
        /*0044*/ 	.byte	0x04, 0x1e
        /*0046*/ 	.short	(.L_189 - .L_188)
.L_188:
        /*0048*/ 	.word	0x00000000


	//----- nvinfo : EIATTR_CBANK_PARAM_SIZE
	.align		4
.L_189:
        /*004c*/ 	.byte	0x03, 0x19
        /*004e*/ 	.short	0x000c


	//----- nvinfo : EIATTR_PARAM_CBANK
	.align		4
        /*0050*/ 	.byte	0x04, 0x0a
        /*0052*/ 	.short	(.L_191 - .L_190)
	.align		4
.L_190:
        /*0054*/ 	.word	index@(.nv.constant0._Z14ADMM_ScaleLLRsPfi)
        /*0058*/ 	.short	0x0380
        /*005a*/ 	.short	0x000c


	//----- nvinfo : EIATTR_SW_WAR
	.align		4
.L_191:
        /*005c*/ 	.byte	0x04, 0x36
        /*005e*/ 	.short	(.L_193 - .L_192)
.L_192:
        /*0060*/ 	.word	0x00000008
.L_193:


//--------------------- .nv.info._Z15ADMM_InitArraysPfi --------------------------
	.section	.nv.info._Z15ADMM_InitArraysPfi,"",@"SHT_CUDA_INFO"
	.sectionflags	@""
	.align	4


	//----- nvinfo : EIATTR_CUDA_API_VERSION
	.align		4
        /*0000*/ 	.byte	0x04, 0x37
        /*0002*/ 	.short	(.L_195 - .L_194)
.L_194:
        /*0004*/ 	.word	0x00000082


	//----- nvinfo : EIATTR_KPARAM_INFO
	.align		4
.L_195:
        /*0008*/ 	.byte	0x04, 0x17
        /*000a*/ 	.short	(.L_197 - .L_196)
.L_196:
        /*000c*/ 	.word	0x00000000
        /*0010*/ 	.short	0x0001
        /*0012*/ 	.short	0x0008
        /*0014*/ 	.byte	0x00, 0xf0, 0x11, 0x00


	//----- nvinfo : EIATTR_KPARAM_INFO
	.align		4
.L_197:
        /*0018*/ 	.byte	0x04, 0x17
        /*001a*/ 	.short	(.L_199 - .L_198)
.L_198:
        /*001c*/ 	.word	0x00000000
        /*0020*/ 	.short	0x0000
        /*0022*/ 	.short	0x0000
        /*0024*/ 	.byte	0x00, 0xf5, 0x21, 0x00


	//----- nvinfo : EIATTR_SPARSE_MMA_MASK
	.align		4
.L_199:
        /*0028*/ 	.byte	0x03, 0x50
        /*002a*/ 	.short	0x0000


	//----- nvinfo : EIATTR_MAXREG_COUNT
	.align		4
        /*002c*/ 	.byte	0x03, 0x1b
        /*002e*/ 	.short	0x00ff


	//----- nvinfo : EIATTR_MERCURY_ISA_VERSION
	.align		4
        /*0030*/ 	.byte	0x03, 0x5f
        /*0032*/ 	.short	0x0101


	//----- nvinfo : EIATTR_VRC_CTA_INIT_COUNT
	.align		4
        /*0034*/ 	.byte	0x02, 0x4a
	.zero		1
	.zero		1


	//----- nvinfo : EIATTR_EXIT_INSTR_OFFSETS
	.align		4
        /*0038*/ 	.byte	0x04, 0x1c
        /*003a*/ 	.short	(.L_201 - .L_200)


	//   ....[0]....
.L_200:
        /*003c*/ 	.word	0x00000070


	//   ....[1]....
        /*0040*/ 	.word	0x000000e0


	//----- nvinfo : EIATTR_CBANK_PARAM_SIZE
	.align		4
.L_201:
        /*0044*/ 	.byte	0x03, 0x19
        /*0046*/ 	.short	0x000c


	//----- nvinfo : EIATTR_PARAM_CBANK
	.align		4
        /*0048*/ 	.byte	0x04, 0x0a
        /*004a*/ 	.short	(.L_203 - .L_202)
	.align		4
.L_202:
        /*004c*/ 	.word	index@(.nv.constant0._Z15ADMM_InitArraysPfi)
        /*0050*/ 	.short	0x0380
        /*0052*/ 	.short	0x000c


	//----- nvinfo : EIATTR_SW_WAR
	.align		4
.L_203:
        /*0054*/ 	.byte	0x04, 0x36
        /*0056*/ 	.short	(.L_205 - .L_204)
.L_204:
        /*0058*/ 	.word	0x00000008
.L_205:


//--------------------- .nv.callgraph             --------------------------
	.section	.nv.callgraph,"",@"SHT_CUDA_CALLGRAPH"
	.align	4
	.sectionentsize	8
	.align		4
        /*0000*/ 	.word	0x00000000
	.align		4
        /*0004*/ 	.word	0xffffffff
	.align		4
        /*0008*/ 	.word	0x00000000
	.align		4
        /*000c*/ 	.word	0xfffffffe
	.align		4
        /*0010*/ 	.word	0x00000000
	.align		4
        /*0014*/ 	.word	0xfffffffd
	.align		4
        /*0018*/ 	.word	0x00000000
	.align		4
        /*001c*/ 	.word	0xfffffffc


//--------------------- .text._Z23ADMM_CN_kernel_deg6_16bPKfPfPKjPii --------------------------
	.section	.text._Z23ADMM_CN_kernel_deg6_16bPKfPfPKjPii,"ax",@progbits
	.align	128
        .global         _Z23ADMM_CN_kernel_deg6_16bPKfPfPKjPii
        .type           _Z23ADMM_CN_kernel_deg6_16bPKfPfPKjPii,@function
        .size           _Z23ADMM_CN_kernel_deg6_16bPKfPfPKjPii,(.L_x_97 - _Z23ADMM_CN_kernel_deg6_16bPKfPfPKjPii)
        .other          _Z23ADMM_CN_kernel_deg6_16bPKfPfPKjPii,@"STO_CUDA_ENTRY STV_DEFAULT"
_Z23ADMM_CN_kernel_deg6_16bPKfPfPKjPii:
.text._Z23ADMM_CN_kernel_deg6_16bPKfPfPKjPii:
[----:B------:R-:W0:Y:S01]  /*0000*/  LDC R1, c[0x0][0x37c] ;  /* 0x0000df00ff017b82 */ /* 0x000e220000000800 */
[----:B------:R-:W1:Y:S01]  /*0010*/  S2R R0, SR_CTAID.X ;  /* 0x0000000000007919 */ /* 0x000e620000002500 */
[----:B------:R-:W1:Y:S01]  /*0020*/  LDCU UR4, c[0x0][0x360] ;  /* 0x00006c00ff0477ac */ /* 0x000e620008000800 */
[----:B0-----:R-:W-:Y:S01]  /*0030*/  VIADD R1, R1, 0xffffffa0 ;  /* 0xffffffa001017836 */ /* 0x001fe20000000000 */
[----:B------:R-:W1:Y:S01]  /*0040*/  S2R R9, SR_TID.X ;  /* 0x0000000000097919 */ /* 0x000e620000002100 */
[----:B------:R-:W0:Y:S03]  /*0050*/  LDCU UR5, c[0x0][0x3a0] ;  /* 0x00007400ff0577ac */ /* 0x000e260008000800 */
[C---:B------:R-:W-:Y:S02]  /*0060*/  R2UR UR6, R1.reuse ;  /* 0x00000000010672ca */ /* 0x040fe400000e0000 */
[----:B------:R-:W-:Y:S01]  /*0070*/  R2UR UR10, R1 ;  /* 0x00000000010a72ca */ /* 0x000fe200000e0000 */
[----:B-1----:R-:W-:-:S05]  /*0080*/  IMAD R33, R0, UR4, R9 ;  /* 0x0000000400217c24 */ /* 0x002fca000f8e0209 */
[----:B0-----:R-:W-:-:S13]  /*0090*/  ISETP.GE.AND P0, PT, R33, UR5, PT ;  /* 0x0000000521007c0c */ /* 0x001fda000bf06270 */
[----:B------:R-:W-:Y:S05]  /*00a0*/  @P0 EXIT ;  /* 0x000000000000094d */ /* 0x000fea0003800000 */
[----:B------:R-:W0:Y:S01]  /*00b0*/  LDC.64 R6, c[0x0][0x390] ;  /* 0x0000e400ff067b82 */ /* 0x000e220000000a00 */
[----:B------:R-:W-:Y:S01]  /*00c0*/  IMAD.HI R0, R33, 0x634c0635, RZ ;  /* 0x634c063521007827 */ /* 0x000fe200078e02ff */
[----:B------:R-:W1:Y:S04]  /*00d0*/  LDCU.64 UR8, c[0x0][0x358] ;  /* 0x00006b00ff0877ac */ /* 0x000e680008000a00 */
[----:B------:R-:W-:Y:S02]  /*00e0*/  SHF.R.U32.HI R3, RZ, 0x1f, R0 ;  /* 0x0000001fff037819 */ /* 0x000fe40000011600 */
[----:B------:R-:W2:Y:S02]  /*00f0*/  LDC.64 R14, c[0x0][0x388] ;  /* 0x0000e200ff0e7b82 */ /* 0x000ea40000000a00 */
[----:B------:R-:W-:-:S05]  /*0100*/  LEA.HI.SX32 R0, R0, R3, 0x17 ;  /* 0x0000000300007211 */ /* 0x000fca00078fbaff */
[----:B------:R-:W-:-:S04]  /*0110*/  IMAD R2, R0, -0x528, R33 ;  /* 0xfffffad800027824 */ /* 0x000fc800078e0221 */
[----:B------:R-:W-:-:S04]  /*0120*/  IMAD R3, R2, 0x6, RZ ;  /* 0x0000000602037824 */ /* 0x000fc800078e02ff */
[----:B0-----:R-:W-:Y:S02]  /*0130*/  IMAD.WIDE R6, R3, 0x4, R6 ;  /* 0x0000000403067825 */ /* 0x001fe400078e0206 */
[----:B------:R-:W0:Y:S03]  /*0140*/  LDC.64 R2, c[0x0][0x380] ;  /* 0x0000e000ff027b82 */ /* 0x000e260000000a00 */
[----:B-1----:R-:W3:Y:S04]  /*0150*/  LDG.E R19, desc[UR8][R6.64+0x4] ;  /* 0x0000040806137981 */ /* 0x002ee8000c1e1900 */
[----:B------:R-:W4:Y:S04]  /*0160*/  LDG.E R17, desc[UR8][R6.64] ;  /* 0x0000000806117981 */ /* 0x000f28000c1e1900 */
[----:B------:R-:W5:Y:S04]  /*0170*/  LDG.E R21, desc[UR8][R6.64+0x8] ;  /* 0x0000080806157981 */ /* 0x000f68000c1e1900 */
[----:B------:R-:W5:Y:S04]  /*0180*/  LDG.E R23, desc[UR8][R6.64+0xc] ;  /* 0x00000c0806177981 */ /* 0x000f68000c1e1900 */
[----:B------:R-:W5:Y:S04]  /*0190*/  LDG.E R11, desc[UR8][R6.64+0x10] ;  /* 0x00001008060b7981 */ /* 0x000f68000c1e1900 */
[----:B------:R-:W5:Y:S01]  /*01a0*/  LDG.E R13, desc[UR8][R6.64+0x14] ;  /* 0x00001408060d7981 */ /* 0x000f62000c1e1900 */
[----:B------:R-:W-:-:S04]  /*01b0*/  IMAD R5, R33, 0x6, RZ ;  /* 0x0000000621057824 */ /* 0x000fc800078e02ff */
[----:B--2---:R-:W-:-:S05]  /*01c0*/  IMAD.WIDE R14, R5, 0x4, R14 ;  /* 0x00000004050e7825 */ /* 0x004fca00078e020e */
[----:B------:R-:W2:Y:S04]  /*01d0*/  LDG.E R4, desc[UR8][R14.64+0x4] ;  /* 0x000004080e047981 */ /* 0x000ea8000c1e1900 */
[----:B------:R-:W2:Y:S04]  /*01e0*/  LDG.E R5, desc[UR8][R14.64] ;  /* 0x000000080e057981 */ /* 0x000ea8000c1e1900 */
[----:B------:R-:W2:Y:S04]  /*01f0*/  LDG.E R6, desc[UR8][R14.64+0x8] ;  /* 0x000008080e067981 */ /* 0x000ea8000c1e1900 */
[----:B------:R-:W2:Y:S04]  /*0200*/  LDG.E R8, desc[UR8][R14.64+0xc] ;  /* 0x00000c080e087981 */ /* 0x000ea8000c1e1900 */
[----:B------:R-:W2:Y:S01]  /*0210*/  LDG.E R7, desc[UR8][R14.64+0x10] ;  /* 0x000010080e077981 */ /* 0x000ea2000c1e1900 */
[----:B---3--:R-:W-:-:S02]  /*0220*/  IMAD R19, R0, 0xa50, R19 ;  /* 0x00000a5000137824 */ /* 0x008fc400078e0213 */
[----:B----4-:R-:W-:Y:S02]  /*0230*/  IMAD R17, R0, 0xa50, R17 ;  /* 0x00000a5000117824 */ /* 0x010fe400078e0211 */
[----:B0-----:R-:W-:-:S04]  /*0240*/  IMAD.WIDE R18, R19, 0x4, R2 ;  /* 0x0000000413127825 */ /* 0x001fc800078e0202 */
[----:B------:R-:W-:Y:S01]  /*0250*/  IMAD.WIDE R16, R17, 0x4, R2 ;  /* 0x0000000411107825 */ /* 0x000fe200078e0202 */
[----:B------:R-:W3:Y:S03]  /*0260*/  LDG.E R36, desc[UR8][R18.64] ;  /* 0x0000000812247981 */ /* 0x000ee6000c1e1900 */
[----:B-----5:R-:W-:Y:S01]  /*0270*/  IMAD R21, R0, 0xa50, R21 ;  /* 0x00000a5000157824 */ /* 0x020fe200078e0215 */
[----:B------:R-:W4:Y:S03]  /*0280*/  LDG.E R37, desc[UR8][R16.64] ;  /* 0x0000000810257981 */ /* 0x000f26000c1e1900 */
[----:B------:R-:W-:-:S05]  /*0290*/  IMAD.WIDE R20, R21, 0x4, R2 ;  /* 0x0000000415147825 */ /* 0x000fca00078e0202 */
[----:B------:R-:W5:Y:S01]  /*02a0*/  LDG.E R35, desc[UR8][R20.64] ;  /* 0x0000000814237981 */ /* 0x000f62000c1e1900 */
[----:B------:R-:W-:-:S04]  /*02b0*/  IMAD R23, R0, 0xa50, R23 ;  /* 0x00000a5000177824 */ /* 0x000fc800078e0217 */
[----:B------:R-:W-:-:S04]  /*02c0*/  IMAD.WIDE R28, R23, 0x4, R2 ;  /* 0x00000004171c7825 */ /* 0x000fc800078e0202 */
[----:B------:R-:W-:Y:S02]  /*02d0*/  IMAD R11, R0, 0xa50, R11 ;  /* 0x00000a50000b7824 */ /* 0x000fe400078e020b */
[----:B------:R-:W5:Y:S02]  /*02e0*/  LDG.E R28, desc[UR8][R28.64] ;  /* 0x000000081c1c7981 */ /* 0x000f64000c1e1900 */
[----:B------:R-:W-:-:S04]  /*02f0*/  IMAD.WIDE R30, R11, 0x4, R2 ;  /* 0x000000040b1e7825 */ /* 0x000fc800078e0202 */
[----:B------:R-:W-:Y:S02]  /*0300*/  IMAD R13, R0, 0xa50, R13 ;  /* 0x00000a50000d7824 */ /* 0x000fe400078e020d */
[----:B------:R-:W5:Y:S02]  /*0310*/  LDG.E R0, desc[UR8][R14.64+0x14] ;  /* 0x000014080e007981 */ /* 0x000f64000c1e1900 */
[----:B------:R-:W-:Y:S02]  /*0320*/  IMAD.WIDE R2, R13, 0x4, R2 ;  /* 0x000000040d027825 */ /* 0x000fe400078e0202 */
[----:B------:R-:W5:Y:S04]  /*0330*/  LDG.E R30, desc[UR8][R30.64] ;  /* 0x000000081e1e7981 */ /* 0x000f68000c1e1900 */
[----:B------:R0:W5:Y:S01]  /*0340*/  LDG.E R32, desc[UR8][R2.64] ;  /* 0x0000000802207981 */ /* 0x000162000c1e1900 */
[----:B--2---:R-:W-:-:S02]  /*0350*/  HADD2.F32 R11, -RZ, R4.H1_H1 ;  /* 0x30000004ff0b7230 */ /* 0x004fc40000004100 */
[--C-:B------:R-:W-:Y:S02]  /*0360*/  HADD2.F32 R10, -RZ, R5.reuse.H1_H1 ;  /* 0x30000005ff0a7230 */ /* 0x100fe40000004100 */
[----:B------:R-:W-:Y:S02]  /*0370*/  HADD2.F32 R12, -RZ, R6.H1_H1 ;  /* 0x30000006ff0c7230 */ /* 0x000fe40000004100 */
[----:B------:R-:W-:Y:S01]  /*0380*/  FMUL R11, R11, 0.89999997615814208984 ;  /* 0x3f6666660b0b7820 */ /* 0x000fe20000400000 */
[----:B------:R-:W-:Y:S01]  /*0390*/  FMUL R10, R10, 0.89999997615814208984 ;  /* 0x3f6666660a0a7820 */ /* 0x000fe20000400000 */
[----:B------:R-:W-:Y:S02]  /*03a0*/  HADD2.F32 R4, -RZ, R4.H0_H0 ;  /* 0x20000004ff047230 */ /* 0x000fe40000004100 */
[----:B------:R-:W-:Y:S02]  /*03b0*/  HADD2.F32 R5, -RZ, R5.H0_H0 ;  /* 0x20000005ff057230 */ /* 0x000fe40000004100 */
[----:B------:R-:W-:Y:S01]  /*03c0*/  FMUL R12, R12, 0.89999997615814208984 ;  /* 0x3f6666660c0c7820 */ /* 0x000fe20000400000 */
[----:B0-----:R-:W-:-:S02]  /*03d0*/  HADD2.F32 R3, -RZ, R6.H0_H0 ;  /* 0x20000006ff037230 */ /* 0x001fc40000004100 */
[--C-:B------:R-:W-:Y:S02]  /*03e0*/  HADD2.F32 R2, -RZ, R8.reuse.H1_H1 ;  /* 0x30000008ff027230 */ /* 0x100fe40000004100 */
[----:B------:R-:W-:Y:S02]  /*03f0*/  HADD2.F32 R13, -RZ, R8.H0_H0 ;  /* 0x20000008ff0d7230 */ /* 0x000fe40000004100 */
[----:B------:R-:W-:Y:S02]  /*0400*/  IMAD.MOV.U32 R6, RZ, RZ, 0x2 ;  /* 0x00000002ff067424 */ /* 0x000fe400078e00ff */
[----:B------:R-:W-:Y:S01]  /*0410*/  IMAD.MOV.U32 R23, RZ, RZ, 0x4 ;  /* 0x00000004ff177424 */ /* 0x000fe200078e00ff */
[----:B------:R-:W-:Y:S01]  /*0420*/  UIADD3 UR7, UPT, UPT, UR6, 0x48, URZ ;  /* 0x0000004806077890 */ /* 0x000fe2000fffe0ff */
[----:B------:R-:W-:Y:S04]  /*0430*/  STL.64 [R1+0x48], RZ ;  /* 0x000048ff01007387 */ /* 0x000fe80000100a00 */
[----:B------:R-:W-:Y:S04]  /*0440*/  STL.64 [R1+0x50], RZ ;  /* 0x000050ff01007387 */ /* 0x000fe80000100a00 */
[----:B------:R-:W-:Y:S01]  /*0450*/  STL.64 [R1+0x58], RZ ;  /* 0x000058ff01007387 */ /* 0x000fe20000100a00 */
[----:B---3--:R-:W-:Y:S01]  /*0460*/  FFMA R11, R36, 1.8999999761581420898, -R11 ;  /* 0x3ff33333240b7823 */ /* 0x008fe2000000080b */
[----:B----4-:R-:W-:-:S03]  /*0470*/  FFMA R10, R37, 1.8999999761581420898, -R10 ;  /* 0x3ff33333250a7823 */ /* 0x010fc6000000080a */
[----:B------:R-:W-:Y:S01]  /*0480*/  FADD R11, R11, -R4 ;  /* 0x800000040b0b7221 */ /* 0x000fe20000000000 */
[----:B------:R-:W-:Y:S01]  /*0490*/  FADD R5, R10, -R5 ;  /* 0x800000050a057221 */ /* 0x000fe20000000000 */
[----:B-----5:R-:W-:-:S03]  /*04a0*/  FFMA R12, R35, 1.8999999761581420898, -R12 ;  /* 0x3ff33333230c7823 */ /* 0x020fc6000000080c */
[----:B------:R-:W-:Y:S02]  /*04b0*/  FSETP.GTU.AND P1, PT, R11, RZ, PT ;  /* 0x000000ff0b00720b */ /* 0x000fe40003f2c000 */
[----:B------:R-:W-:Y:S01]  /*04c0*/  FSETP.GTU.AND P0, PT, R5, RZ, PT ;  /* 0x000000ff0500720b */ /* 0x000fe20003f0c000 */
[----:B------:R-:W-:Y:S01]  /*04d0*/  FADD R12, R12, -R3 ;  /* 0x800000030c0c7221 */ /* 0x000fe20000000000 */
[----:B------:R-:W-:Y:S01]  /*04e0*/  FMUL R3, R2, 0.89999997615814208984 ;  /* 0x3f66666602037820 */ /* 0x000fe20000400000 */
[----:B------:R-:W-:-:S03]  /*04f0*/  SEL R4, RZ, 0x1, P1 ;  /* 0x00000001ff047807 */ /* 0x000fc60000800000 */
[----:B------:R-:W-:Y:S01]  /*0500*/  FSETP.GTU.AND P2, PT, R12, RZ, PT ;  /* 0x000000ff0c00720b */ /* 0x000fe20003f4c000 */
[----:B------:R-:W-:Y:S01]  /*0510*/  FFMA R2, R28, 1.8999999761581420898, -R3 ;  /* 0x3ff333331c027823 */ /* 0x000fe20000000803 */
[----:B------:R-:W-:-:S03]  /*0520*/  HADD2.F32 R3, -RZ, R7.H1_H1 ;  /* 0x30000007ff037230 */ /* 0x000fc60000004100 */
[----:B------:R-:W-:Y:S02]  /*0530*/  @P1 IMAD.MOV R6, RZ, RZ, 0x1 ;  /* 0x00000001ff061424 */ /* 0x000fe400078e02ff */
[----:B------:R-:W-:Y:S01]  /*0540*/  FADD R2, R2, -R13 ;  /* 0x8000000d02027221 */ /* 0x000fe20000000000 */
[----:B------:R-:W-:Y:S02]  /*0550*/  @P0 IMAD.MOV R6, RZ, RZ, R4 ;  /* 0x000000ffff060224 */ /* 0x000fe400078e0204 */
[----:B------:R-:W-:Y:S01]  /*0560*/  FMUL R3, R3, 0.89999997615814208984 ;  /* 0x3f66666603037820 */ /* 0x000fe20000400000 */
[CC--:B------:R-:W-:Y:S01]  /*0570*/  FSETP.GT.AND P1, PT, R11.reuse, R12.reuse, PT ;  /* 0x0000000c0b00720b */ /* 0x0c0fe20003f24000 */
[----:B------:R-:W-:Y:S01]  /*0580*/  VIADD R13, R6, 0x1 ;  /* 0x00000001060d7836 */ /* 0x000fe20000000000 */
[CC--:B------:R-:W-:Y:S01]  /*0590*/  FMNMX R4, R11.reuse, R12.reuse, !PT ;  /* 0x0000000c0b047209 */ /* 0x0c0fe20007800000 */
[----:B------:R-:W-:Y:S01]  /*05a0*/  @P2 IMAD.MOV R13, RZ, RZ, R6 ;  /* 0x000000ffff0d2224 */ /* 0x000fe200078e0206 */
[----:B------:R-:W-:Y:S01]  /*05b0*/  FMNMX R12, R11, R12, PT ;  /* 0x0000000c0b0c7209 */ /* 0x000fe20003800000 */
[----:B------:R-:W-:Y:S01]  /*05c0*/  HADD2.F32 R8, -RZ, R0.H1_H1 ;  /* 0x30000000ff087230 */ /* 0x000fe20000004100 */
[----:B------:R-:W-:Y:S01]  /*05d0*/  FSETP.GTU.AND P2, PT, R2, RZ, PT ;  /* 0x000000ff0200720b */ /* 0x000fe20003f4c000 */
[----:B------:R-:W-:-:S02]  /*05e0*/  HADD2.F32 R7, -RZ, R7.H0_H0 ;  /* 0x20000007ff077230 */ /* 0x000fc40000004100 */
[----:B------:R-:W-:Y:S01]  /*05f0*/  FFMA R6, R30, 1.8999999761581420898, -R3 ;  /* 0x3ff333331e067823 */ /* 0x000fe20000000803 */
[CC--:B------:R-:W-:Y:S02]  /*0600*/  FSETP.GT.AND P0, PT, R5.reuse, R12.reuse, PT ;  /* 0x0000000c0500720b */ /* 0x0c0fe40003f04000 */
[CC--:B------:R-:W-:Y:S02]  /*0610*/  FMNMX R11, R5.reuse, R12.reuse, !PT ;  /* 0x0000000c050b7209 */ /* 0x0c0fe40007800000 */
[----:B------:R-:W-:Y:S01]  /*0620*/  FMNMX R3, R5, R12, PT ;  /* 0x0000000c05037209 */ /* 0x000fe20003800000 */
[----:B------:R-:W-:Y:S01]  /*0630*/  FMUL R5, R8, 0.89999997615814208984 ;  /* 0x3f66666608057820 */ /* 0x000fe20000400000 */
[----:B------:R-:W-:Y:S01]  /*0640*/  FADD R7, R6, -R7 ;  /* 0x8000000706077221 */ /* 0x000fe20000000000 */
[----:B------:R-:W-:Y:S02]  /*0650*/  IMAD.MOV.U32 R6, RZ, RZ, 0x2 ;  /* 0x00000002ff067424 */ /* 0x000fe400078e00ff */
[----:B------:R-:W-:-:S02]  /*0660*/  HADD2.F32 R10, -RZ, R0.H0_H0 ;  /* 0x20000000ff0a7230 */ /* 0x000fc40000004100 */
[----:B------:R-:W-:Y:S01]  /*0670*/  FFMA R5, R32, 1.8999999761581420898, -R5 ;  /* 0x3ff3333320057823 */ /* 0x000fe20000000805 */
[----:B------:R-:W-:Y:S01]  /*0680*/  VIADD R12, R13, 0x1 ;  /* 0x000000010d0c7836 */ /* 0x000fe20000000000 */
[C---:B------:R-:W-:Y:S01]  /*0690*/  SEL R22, R6.reuse, 0x1, P1 ;  /* 0x0000000106167807 */ /* 0x040fe20000800000 */
[----:B------:R-:W-:Y:S02]  /*06a0*/  @P2 IMAD.MOV R12, RZ, RZ, R13 ;  /* 0x000000ffff0c2224 */ /* 0x000fe400078e020d */
[----:B------:R-:W-:Y:S01]  /*06b0*/  FADD R10, R5, -R10 ;  /* 0x8000000a050a7221 */ /* 0x000fe20000000000 */
[----:B------:R-:W-:Y:S02]  /*06c0*/  FSETP.GTU.AND P2, PT, R7, RZ, PT ;  /* 0x000000ff0700720b */ /* 0x000fe40003f4c000 */
[----:B------:R-:W-:Y:S02]  /*06d0*/  SEL R0, R6, 0x1, !P1 ;  /* 0x0000000106007807 */ /* 0x000fe40004800000 */
[----:B------:R-:W-:-:S02]  /*06e0*/  FSETP.GT.AND P1, PT, R11, R4, PT ;  /* 0x000000040b00720b */ /* 0x000fc40003f24000 */
[----:B------:R-:W-:Y:S02]  /*06f0*/  SEL R5, R22, RZ, !P0 ;  /* 0x000000ff16057207 */ /* 0x000fe40004000000 */
[CC--:B------:R-:W-:Y:S02]  /*0700*/  FMNMX R6, R4.reuse, R11.reuse, !PT ;  /* 0x0000000b04067209 */ /* 0x0c0fe40007800000 */
[----:B------:R-:W-:Y:S02]  /*0710*/  FMNMX R4, R4, R11, PT ;  /* 0x0000000b04047209 */ /* 0x000fe40003800000 */
[----:B------:R-:W-:Y:S02]  /*0720*/  FMNMX R11, R7, R10, PT ;  /* 0x0000000a070b7209 */ /* 0x000fe40003800000 */
[----:B------:R-:W-:Y:S02]  /*0730*/  SEL R8, R5, R0, P1 ;  /* 0x0000000005087207 */ /* 0x000fe40000800000 */
[----:B------:R-:W-:-:S02]  /*0740*/  SEL R0, R0, R5, P1 ;  /* 0x0000000500007207 */ /* 0x000fc40000800000 */
[CC--:B------:R-:W-:Y:S02]  /*0750*/  FMNMX R5, R7.reuse, R10.reuse, !PT ;  /* 0x0000000a07057209 */ /* 0x0c0fe40007800000 */
[----:B------:R-:W-:Y:S01]  /*0760*/  FMNMX R18, R2, R11, !PT ;  /* 0x0000000b02127209 */ /* 0x000fe20007800000 */
[----:B------:R-:W-:Y:S01]  /*0770*/  VIADD R16, R12, 0x1 ;  /* 0x000000010c107836 */ /* 0x000fe20000000000 */
[----:B------:R-:W-:Y:S01]  /*0780*/  FSETP.GT.AND P6, PT, R7, R10, PT ;  /* 0x0000000a0700720b */ /* 0x000fe20003fc4000 */
[----:B------:R-:W-:Y:S01]  /*0790*/  @P2 IMAD.MOV R16, RZ, RZ, R12 ;  /* 0x000000ffff102224 */ /* 0x000fe200078e020c */
[CC--:B------:R-:W-:Y:S02]  /*07a0*/  FMNMX R7, R5.reuse, R18.reuse, !PT ;  /* 0x0000001205077209 */ /* 0x0c0fe40007800000 */
[----:B------:R-:W-:Y:S02]  /*07b0*/  FSETP.GT.AND P1, PT, R18, R5, PT ;  /* 0x000000051200720b */ /* 0x000fe40003f24000 */
[----:B------:R-:W-:-:S02]  /*07c0*/  FMNMX R5, R5, R18, PT ;  /* 0x0000001205057209 */ /* 0x000fc40003800000 */
[CC--:B------:R-:W-:Y:S02]  /*07d0*/  FMNMX R12, R2.reuse, R11.reuse, PT ;  /* 0x0000000b020c7209 */ /* 0x0c0fe40003800000 */
[----:B------:R-:W-:Y:S02]  /*07e0*/  FSETP.GT.AND P5, PT, R2, R11, PT ;  /* 0x0000000b0200720b */ /* 0x000fe40003fa4000 */
[CC--:B------:R-:W-:Y:S02]  /*07f0*/  FSETP.GT.AND P2, PT, R6.reuse, R7.reuse, PT ;  /* 0x000000070600720b */ /* 0x0c0fe40003f44000 */
[----:B------:R-:W-:Y:S02]  /*0800*/  FMNMX R17, R6, R7, PT ;  /* 0x0000000706117209 */ /* 0x000fe40003800000 */
[CC--:B------:R-:W-:Y:S02]  /*0810*/  FSETP.GT.AND P3, PT, R4.reuse, R5.reuse, PT ;  /* 0x000000050400720b */ /* 0x0c0fe40003f64000 */
[----:B------:R-:W-:-:S02]  /*0820*/  FMNMX R2, R4, R5, !PT ;  /* 0x0000000504027209 */ /* 0x000fc40007800000 */
[----:B------:R-:W-:Y:S02]  /*0830*/  FMNMX R6, R6, R7, !PT ;  /* 0x0000000706067209 */ /* 0x000fe40007800000 */
[----:B------:R-:W-:Y:S02]  /*0840*/  FMNMX R5, R4, R5, PT ;  /* 0x0000000504057209 */ /* 0x000fe40003800000 */
[----:B------:R-:W-:Y:S02]  /*0850*/  FMNMX R20, R3, R12, !PT ;  /* 0x0000000c03147209 */ /* 0x000fe40007800000 */
[----:B------:R-:W-:Y:S02]  /*0860*/  SEL R22, R22, RZ, P0 ;  /* 0x000000ff16167207 */ /* 0x000fe40000000000 */
[----:B------:R-:W-:Y:S02]  /*0870*/  FSETP.GT.AND P0, PT, R2, R17, PT ;  /* 0x000000110200720b */ /* 0x000fe40003f04000 */
[CC--:B------:R-:W-:Y:S01]  /*0880*/  FMNMX R7, R17.reuse, R2.reuse, !PT ;  /* 0x0000000211077209 */ /* 0x0c0fe20007800000 */
[----:B------:R-:W-:Y:S01]  /*0890*/  FADD.SAT R13, RZ, R6 ;  /* 0x00000006ff0d7221 */ /* 0x000fe20000002000 */
[----:B------:R-:W-:-:S02]  /*08a0*/  FMNMX R17, R17, R2, PT ;  /* 0x0000000211117209 */ /* 0x000fc40003800000 */
[CC--:B------:R-:W-:Y:S01]  /*08b0*/  FMNMX R18, R5.reuse, R20.reuse, !PT ;  /* 0x0000001405127209 */ /* 0x0c0fe20007800000 */
[----:B------:R-:W-:Y:S01]  /*08c0*/  FADD R24, RZ, R13 ;  /* 0x0000000dff187221 */ /* 0x000fe20000000000 */
[----:B------:R-:W-:Y:S02]  /*08d0*/  FADD.SAT R11, RZ, R7 ;  /* 0x00000007ff0b7221 */ /* 0x000fe40000002000 */
[----:B------:R-:W-:Y:S02]  /*08e0*/  FMNMX R4, R18, R17, !PT ;  /* 0x0000001112047209 */ /* 0x000fe40007800000 */
[----:B------:R-:W-:Y:S02]  /*08f0*/  FSETP.GT.AND P4, PT, R20, R5, PT ;  /* 0x000000051400720b */ /* 0x000fe40003f84000 */
[----:B------:R-:W-:Y:S01]  /*0900*/  FMNMX R2, R5, R20, PT ;  /* 0x0000001405027209 */ /* 0x000fe20003800000 */
[----:B------:R-:W-:Y:S01]  /*0910*/  FADD R24, R24, R11 ;  /* 0x0000000b18187221 */ /* 0x000fe20000000000 */
[----:B------:R-:W-:Y:S01]  /*0920*/  FMNMX R5, R18, R17, PT ;  /* 0x0000001112057209 */ /* 0x000fe20003800000 */
[----:B------:R-:W-:Y:S01]  /*0930*/  FADD.SAT R25, RZ, R4 ;  /* 0x00000004ff197221 */ /* 0x000fe20000002000 */
[----:B------:R-:W-:-:S02]  /*0940*/  SEL R21, R23, 0x5, P6 ;  /* 0x0000000517157807 */ /* 0x000fc40003000000 */
[----:B------:R-:W-:Y:S01]  /*0950*/  SEL R23, R23, 0x5, !P6 ;  /* 0x0000000517177807 */ /* 0x000fe20007000000 */
[----:B------:R-:W-:Y:S01]  /*0960*/  FADD.SAT R26, RZ, R5 ;  /* 0x00000005ff1a7221 */ /* 0x000fe20000002000 */
[----:B------:R-:W-:Y:S01]  /*0970*/  FADD R19, R24, R25 ;  /* 0x0000001918137221 */ /* 0x000fe20000000000 */
[CC--:B------:R-:W-:Y:S01]  /*0980*/  FSETP.GT.AND P6, PT, R3.reuse, R12.reuse, PT ;  /* 0x0000000c0300720b */ /* 0x0c0fe20003fc4000 */
[----:B------:R-:W-:Y:S01]  /*0990*/  FADD.SAT R24, RZ, R2 ;  /* 0x00000002ff187221 */ /* 0x000fe20000002000 */
[----:B------:R-:W-:Y:S01]  /*09a0*/  FMNMX R3, R3, R12, PT ;  /* 0x0000000c03037209 */ /* 0x000fe20003800000 */
[----:B------:R-:W-:Y:S01]  /*09b0*/  FADD R27, R19, R26 ;  /* 0x0000001a131b7221 */ /* 0x000fe20000000000 */
[C---:B------:R-:W-:Y:S02]  /*09c0*/  SEL R12, R23.reuse, 0x3, !P5 ;  /* 0x00000003170c7807 */ /* 0x040fe40006800000 */
[----:B------:R-:W-:Y:S01]  /*09d0*/  SEL R23, R23, 0x3, P5 ;  /* 0x0000000317177807 */ /* 0x000fe20002800000 */
[----:B------:R-:W-:Y:S01]  /*09e0*/  FADD.SAT R19, RZ, R3 ;  /* 0x00000003ff137221 */ /* 0x000fe20000002000 */
[----:B------:R-:W-:Y:S01]  /*09f0*/  FSETP.GT.AND P5, PT, R18, R17, PT ;  /* 0x000000111200720b */ /* 0x000fe20003fa4000 */
[----:B------:R-:W-:-:S04]  /*0a00*/  FADD R18, R27, R24 ;  /* 0x000000181b127221 */ /* 0x000fc80000000000 */
[----:B------:R-:W-:-:S04]  /*0a10*/  FADD R18, R18, R19 ;  /* 0x0000001312127221 */ /* 0x000fc80000000000 */
[----:B------:R-:W0:Y:S01]  /*0a20*/  F2I.TRUNC.NTZ R20, R18 ;  /* 0x0000001200147305 */ /* 0x000e22000020f100 */
[----:B------:R-:W-:Y:S02]  /*0a30*/  SEL R17, R12, R21, P1 ;  /* 0x000000150c117207 */ /* 0x000fe40000800000 */
[----:B------:R-:W-:Y:S02]  /*0a40*/  SEL R21, R21, R12, P1 ;  /* 0x0000000c15157207 */ /* 0x000fe40000800000 */
[----:B------:R-:W-:Y:S02]  /*0a50*/  FSETP.GTU.AND P1, PT, R10, RZ, PT ;  /* 0x000000ff0a00720b */ /* 0x000fe40003f2c000 */
[----:B------:R-:W-:Y:S02]  /*0a60*/  SEL R27, R22, R23, P6 ;  /* 0x00000017161b7207 */ /* 0x000fe40003000000 */
[----:B------:R-:W-:Y:S02]  /*0a70*/  SEL R12, R21, R0, P3 ;  /* 0x00000000150c7207 */ /* 0x000fe40001800000 */
[----:B------:R-:W-:-:S02]  /*0a80*/  SEL R10, R8, R17, P2 ;  /* 0x00000011080a7207 */ /* 0x000fc40001000000 */
[----:B------:R-:W-:Y:S02]  /*0a90*/  SEL R8, R17, R8, P2 ;  /* 0x0000000811087207 */ /* 0x000fe40001000000 */
[----:B------:R-:W-:Y:S02]  /*0aa0*/  SEL R22, R23, R22, P6 ;  /* 0x0000001617167207 */ /* 0x000fe40003000000 */
[----:B------:R-:W-:Y:S02]  /*0ab0*/  SEL R17, R0, R21, P3 ;  /* 0x0000001500117207 */ /* 0x000fe40001800000 */
[----:B------:R-:W-:Y:S02]  /*0ac0*/  SEL R23, R27, R12, P4 ;  /* 0x0000000c1b177207 */ /* 0x000fe40002000000 */
[----:B------:R-:W-:Y:S02]  /*0ad0*/  SEL R21, R12, R27, P4 ;  /* 0x0000001b0c157207 */ /* 0x000fe40002000000 */
[----:B0-----:R-:W-:-:S02]  /*0ae0*/  ISETP.GE.AND P4, PT, R20, 0x2, PT ;  /* 0x000000021400780c */ /* 0x001fc40003f86270 */
[----:B------:R-:W-:Y:S02]  /*0af0*/  SEL R0, R17, R8, P0 ;  /* 0x0000000811007207 */ /* 0x000fe40000000000 */
[----:B------:R-:W-:Y:S02]  /*0b00*/  SEL R34, R8, R17, P0 ;  /* 0x0000001108227207 */ /* 0x000fe40000000000 */
[----:B------:R-:W-:Y:S02]  /*0b10*/  FSEL R8, -R11, R11, !P4 ;  /* 0x0000000b0b087208 */ /* 0x000fe40006000100 */
[----:B------:R-:W-:Y:S02]  /*0b20*/  LOP3.LUT R18, R20, 0xfffffffe, RZ, 0xc0, !PT ;  /* 0xfffffffe14127812 */ /* 0x000fe400078ec0ff */
[----:B------:R-:W-:Y:S01]  /*0b30*/  FSEL R17, -R25, R25, !P4 ;  /* 0x0000001919117208 */ /* 0x000fe20006000100 */
[----:B------:R-:W-:Y:S01]  /*0b40*/  FADD R8, R13, R8 ;  /* 0x000000080d087221 */ /* 0x000fe20000000000 */
[----:B------:R-:W-:-:S02]  /*0b50*/  ISETP.GE.AND P3, PT, R18, 0x3, PT ;  /* 0x000000031200780c */ /* 0x000fc40003f66270 */
[----:B------:R-:W-:Y:S01]  /*0b60*/  FSETP.GT.AND P0, PT, R36, 0.5, PT ;  /* 0x3f0000002400780b */ /* 0x000fe20003f04000 */
[----:B------:R-:W-:Y:S01]  /*0b70*/  FADD R8, R8, R17 ;  /* 0x0000001108087221 */ /* 0x000fe20000000000 */
[----:B------:R-:W-:Y:S02]  /*0b80*/  FSEL R17, -R26, R26, !P3 ;  /* 0x0000001a1a117208 */ /* 0x000fe40005800100 */
[----:B------:R-:W-:Y:S02]  /*0b90*/  FSETP.GT.XOR P0, PT, R37, 0.5, P0 ;  /* 0x3f0000002500780b */ /* 0x000fe40000704800 */
[----:B------:R-:W-:Y:S01]  /*0ba0*/  ISETP.GE.AND P2, PT, R18, 0x4, PT ;  /* 0x000000041200780c */ /* 0x000fe20003f46270 */
[----:B------:R-:W-:Y:S01]  /*0bb0*/  FADD R8, R8, R17 ;  /* 0x0000001108087221 */ /* 0x000fe20000000000 */
[----:B------:R-:W-:Y:S01]  /*0bc0*/  FSETP.GT.XOR P0, PT, R35, 0.5, P0 ;  /* 0x3f0000002300780b */ /* 0x000fe20000704800 */
[----:B------:R-:W-:Y:S01]  /*0bd0*/  VIADD R27, R16, 0x1 ;  /* 0x00000001101b7836 */ /* 0x000fe20000000000 */
[----:B------:R-:W-:Y:S01]  /*0be0*/  FSEL R17, -R24, R24, !P2 ;  /* 0x0000001818117208 */ /* 0x000fe20005000100 */
[----:B------:R-:W-:Y:S01]  /*0bf0*/  @P1 IMAD.MOV R27, RZ, RZ, R16 ;  /* 0x000000ffff1b1224 */ /* 0x000fe200078e0210 */
[----:B------:R-:W-:-:S02]  /*0c00*/  ISETP.GE.AND P1, PT, R18, 0x5, PT ;  /* 0x000000051200780c */ /* 0x000fc40003f26270 */
[----:B------:R-:W-:Y:S01]  /*0c10*/  FSETP.GT.XOR P0, PT, R28, 0.5, P0 ;  /* 0x3f0000001c00780b */ /* 0x000fe20000704800 */
[----:B------:R-:W-:Y:S01]  /*0c20*/  FADD R8, R8, R17 ;  /* 0x0000001108087221 */ /* 0x000fe20000000000 */
[----:B------:R-:W-:Y:S02]  /*0c30*/  FSEL R17, -R19, R19, !P1 ;  /* 0x0000001313117208 */ /* 0x000fe40004800100 */
[----:B------:R-:W-:-:S03]  /*0c40*/  FSETP.GT.XOR P0, PT, R30, 0.5, P0 ;  /* 0x3f0000001e00780b */ /* 0x000fc60000704800 */
[----:B------:R-:W-:Y:S01]  /*0c50*/  FADD R8, R8, R17 ;  /* 0x0000001108087221 */ /* 0x000fe20000000000 */
[----:B------:R-:W-:Y:S02]  /*0c60*/  FSETP.GT.XOR P0, PT, R32, 0.5, P0 ;  /* 0x3f0000002000780b */ /* 0x000fe40000704800 */
[----:B------:R-:W-:Y:S02]  /*0c70*/  I2FP.F32.S32 R17, R18 ;  /* 0x0000001200117245 */ /* 0x000fe40000201400 */
[----:B------:R-:W-:Y:S02]  /*0c80*/  SEL R29, RZ, 0x1, !P0 ;  /* 0x00000001ff1d7807 */ /* 0x000fe40004000000 */
[----:B------:R-:W-:-:S04]  /*0c90*/  FSETP.GTU.AND P0, PT, R8, R17, PT ;  /* 0x000000110800720b */ /* 0x000fc80003f0c000 */
[----:B------:R-:W-:Y:S02]  /*0ca0*/  ISETP.NE.AND P6, PT, R27, 0x6, !P0 ;  /* 0x000000061b00780c */ /* 0x000fe400047c5270 */
[----:B------:R-:W-:Y:S01]  /*0cb0*/  LEA R8, R10, UR7, 0x2 ;  /* 0x000000070a087c11 */ /* 0x000fe2000f8e10ff */
[----:B------:R-:W-:Y:S04]  /*0cc0*/  STL.64 [R1+0x40], R2 ;  /* 0x0000400201007387 */ /* 0x000fe80000100a00 */
[----:B------:R-:W-:Y:S04]  /*0cd0*/  STL.64 [R1+0x30], R6 ;  /* 0x0000300601007387 */ /* 0x000fe80000100a00 */
[----:B------:R-:W-:Y:S04]  /*0ce0*/  STL.64 [R1+0x38], R4 ;  /* 0x0000380401007387 */ /* 0x000fe80000100a00 */
[----:B------:R-:W2:Y:S01]  /*0cf0*/  @!P6 LDL R13, [R8] ;  /* 0x00000000080de983 */ /* 0x000ea20000100800 */
[----:B------:R-:W-:-:S02]  /*0d00*/  LEA R0, R0, UR7, 0x2 ;  /* 0x0000000700007c11 */ /* 0x000fc4000f8e10ff */
[----:B------:R-:W-:Y:S01]  /*0d10*/  SEL R10, R23, R34, P5 ;  /* 0x00000022170a7207 */ /* 0x000fe20002800000 */
[----:B--2---:R0:W-:Y:S04]  /*0d20*/  STL [R8], R13 ;  /* 0x0000000d08007387 */ /* 0x0041e80000100800 */
[----:B------:R-:W2:Y:S01]  /*0d30*/  @!P6 LDL R11, [R0] ;  /* 0x00000000000be983 */ /* 0x000ea20000100800 */
[----:B------:R-:W-:Y:S01]  /*0d40*/  LEA R16, R10, UR7, 0x2 ;  /* 0x000000070a107c11 */ /* 0x000fe2000f8e10ff */
[----:B------:R-:W1:Y:S08]  /*0d50*/  S2UR UR5, SR_CgaCtaId ;  /* 0x00000000000579c3 */ /* 0x000e700000008800 */
[----:B0-----:R-:W0:Y:S01]  /*0d60*/  LDC.64 R12, c[0x0][0x398] ;  /* 0x0000e600ff0c7b82 */ /* 0x001e220000000a00 */
[----:B------:R-:W-:Y:S01]  /*0d70*/  UMOV UR4, 0x400 ;  /* 0x0000040000047882 */ /* 0x000fe20000000000 */
[----:B--2---:R-:W-:Y:S04]  /*0d80*/  STL [R0], R11 ;  /* 0x0000000b00007387 */ /* 0x004fe80000100800 */
[----:B------:R-:W2:Y:S01]  /*0d90*/  @!P6 LDL R25, [R16] ;  /* 0x000000001019e983 */ /* 0x000ea20000100800 */
[----:B-1----:R-:W-:Y:S01]  /*0da0*/  ULEA UR4, UR5, UR4, 0x18 ;  /* 0x0000000405047291 */ /* 0x002fe2000f8ec0ff */
[----:B0-----:R-:W-:-:S05]  /*0db0*/  IMAD.WIDE R12, R33, 0x4, R12 ;  /* 0x00000004210c7825 */ /* 0x001fca00078e020c */
[----:B------:R-:W-:Y:S01]  /*0dc0*/  LEA R9, R9, UR4, 0x2 ;  /* 0x0000000409097c11 */ /* 0x000fe2000f8e10ff */
[----:B------:R-:W-:Y:S04]  /*0dd0*/  STG.E desc[UR8][R12.64], R29 ;  /* 0x0000001d0c007986 */ /* 0x000fe8000c101908 */
[----:B------:R-:W-:Y:S04]  /*0de0*/  STS [R9], R37 ;  /* 0x0000002509007388 */ /* 0x000fe80000000800 */
[----:B------:R-:W-:Y:S04]  /*0df0*/  STS [R9+0x200], R36 ;  /* 0x0002002409007388 */ /* 0x000fe80000000800 */
[----:B------:R-:W-:Y:S04]  /*0e00*/  STS [R9+0x400], R35 ;  /* 0x0004002309007388 */ /* 0x000fe80000000800 */
[----:B------:R-:W-:Y:S04]  /*0e10*/  STS [R9+0x600], R28 ;  /* 0x0006001c09007388 */ /* 0x000fe80000000800 */
[----:B------:R-:W-:Y:S04]  /*0e20*/  STS [R9+0x800], R30 ;  /* 0x0008001e09007388 */ /* 0x000fe80000000800 */
[----:B------:R0:W-:Y:S01]  /*0e30*/  STS [R9+0xa00], R32 ;  /* 0x000a002009007388 */ /* 0x0001e20000000800 */
[----:B------:R-:W-:Y:S01]  /*0e40*/  SEL R23, R34, R23, P5 ;  /* 0x0000001722177207 */ /* 0x000fe20002800000 */
[----:B------:R-:W-:Y:S08]  /*0e50*/  BAR.SYNC.DEFER_BLOCKING 0x0 ;  /* 0x0000000000007b1d */ /* 0x000ff00000010000 */
[----:B------:R-:W-:Y:S01]  /*0e60*/  BAR.SYNC.DEFER_BLOCKING 0x0 ;  /* 0x0000000000007b1d */ /* 0x000fe20000010000 */
[----:B------:R-:W-:-:S02]  /*0e70*/  ISETP.NE.AND P5, PT, R27, 0x6, PT ;  /* 0x000000061b00780c */ /* 0x000fc40003fa5270 */
[----:B------:R-:W-:Y:S02]  /*0e80*/  P2R R31, PR, RZ, 0x10 ;  /* 0x00000010ff1f7803 */ /* 0x000fe40000000000 */
[C---:B------:R-:W-:Y:S01]  /*0e90*/  ISETP.NE.AND P4, PT, R27.reuse, 0x6, PT ;  /* 0x000000061b00780c */ /* 0x040fe20003f85270 */
[----:B------:R-:W-:Y:S01]  /*0ea0*/  UIADD3 UR4, UPT, UPT, UR6, 0x30, URZ ;  /* 0x0000003006047890 */ /* 0x000fe2000fffe0ff */
[----:B------:R-:W-:Y:S01]  /*0eb0*/  ISETP.NE.AND P6, PT, R27, 0x6, PT ;  /* 0x000000061b00780c */ /* 0x000fe20003fc5270 */
[----:B------:R-:W-:Y:S01]  /*0ec0*/  BSSY.RECONVERGENT B0, `(.L_x_0) ;  /* 0x0000008000007945 */ /* 0x000fe20003800200 */
[----:B0-----:R-:W-:Y:S02]  /*0ed0*/  P2R R9, PR, RZ, 0x10 ;  /* 0x00000010ff097803 */ /* 0x001fe40000000000 */
[----:B------:R-:W-:Y:S02]  /*0ee0*/  LEA R23, R23, UR7, 0x2 ;  /* 0x0000000717177c11 */ /* 0x000fe4000f8e10ff */
[----:B------:R-:W-:-:S02]  /*0ef0*/  ISETP.NE.AND P4, PT, R31, RZ, PT ;  /* 0x000000ff1f00720c */ /* 0x000fc40003f85270 */
[----:B------:R-:W-:Y:S01]  /*0f00*/  P2R R10, PR, RZ, 0x40 ;  /* 0x00000040ff0a7803 */ /* 0x000fe20000000000 */
[----:B--2---:R0:W-:Y:S01]  /*0f10*/  STL [R16], R25 ;  /* 0x0000001910007387 */ /* 0x0041e20000100800 */
[----:B------:R-:W-:Y:S09]  /*0f20*/  @!P0 BRA P5, `(.L_x_1) ;  /* 0x0000000000048947 */ /* 0x000ff20002800000 */
[----:B------:R1:W5:Y:S02]  /*0f30*/  LDL R26, [R23] ;  /* 0x00000000171a7983 */ /* 0x0003640000100800 */
.L_x_1:
[----:B------:R-:W-:Y:S05]  /*0f40*/  BSYNC.RECONVERGENT B0 ;  /* 0x0000000000007941 */ /* 0x000fea0003800200 */
.L_x_0:
[----:B-----5:R2:W-:Y:S01]  /*0f50*/  STL [R23], R26 ;  /* 0x0000001a17007387 */ /* 0x0205e20000100800 */
[----:B------:R-:W-:Y:S01]  /*0f60*/  ISETP.NE.AND P5, PT, R9, RZ, PT ;  /* 0x000000ff0900720c */ /* 0x000fe20003fa5270 */
[----:B------:R-:W-:Y:S01]  /*0f70*/  BSSY.RECONVERGENT B0, `(.L_x_2) ;  /* 0x0000005000007945 */ /* 0x000fe20003800200 */
[----:B------:R-:W-:Y:S02]  /*0f80*/  LEA R22, R22, UR7, 0x2 ;  /* 0x0000000716167c11 */ /* 0x000fe4000f8e10ff */
[----:B------:R-:W-:-:S09]  /*0f90*/  LEA R21, R21, UR7, 0x2 ;  /* 0x0000000715157c11 */ /* 0x000fd2000f8e10ff */
[----:B--2---:R-:W-:Y:S05]  /*0fa0*/  @!P0 BRA P5, `(.L_x_3) ;  /* 0x0000000000048947 */ /* 0x004fea0002800000 */
[----:B------:R2:W5:Y:S02]  /*0fb0*/  LDL R24, [R21] ;  /* 0x0000000015187983 */ /* 0x0005640000100800 */
.L_x_3:
[----:B------:R-:W-:Y:S05]  /*0fc0*/  BSYNC.RECONVERGENT B0 ;  /* 0x0000000000007941 */ /* 0x000fea0003800200 */
.L_x_2:
[----:B-----5:R3:W-:Y:S01]  /*0fd0*/  STL [R21], R24 ;  /* 0x0000001815007387 */ /* 0x0207e20000100800 */
[----:B------:R-:W-:Y:S04]  /*0fe0*/  BSSY.RECONVERGENT B0, `(.L_x_4) ;  /* 0x0000003000007945 */ /* 0x000fe80003800200 */
[----:B------:R-:W-:Y:S05]  /*0ff0*/  @!P0 BRA P6, `(.L_x_5) ;  /* 0x0000000000048947 */ /* 0x000fea0003000000 */
[----:B------:R4:W5:Y:S02]  /*1000*/  LDL R19, [R22] ;  /* 0x0000000016137983 */ /* 0x0009640000100800 */
.L_x_5:
[----:B------:R-:W-:Y:S05]  /*1010*/  BSYNC.RECONVERGENT B0 ;  /* 0x0000000000007941 */ /* 0x000fea0003800200 */
.L_x_4:
[----:B-----5:R0:W-:Y:S01]  /*1020*/  STL [R22], R19 ;  /* 0x0000001316007387 */ /* 0x0201e20000100800 */
[----:B------:R-:W-:Y:S01]  /*1030*/  BAR.SYNC.DEFER_BLOCKING 0x0 ;  /* 0x0000000000007b1d */ /* 0x000fe20000010000 */
[----:B------:R-:W-:-:S05]  /*1040*/  ISETP.EQ.OR P0, PT, R27, 0x6, !P0 ;  /* 0x000000061b00780c */ /* 0x000fca0004702670 */
[----:B------:R-:W-:Y:S08]  /*1050*/  BSSY.RECONVERGENT B0, `(.L_x_6) ;  /* 0x0000171000007945 */ /* 0x000ff00003800200 */
[----:B0-----:R-:W-:Y:S05]  /*1060*/  @P0 BRA `(.L_x_7) ;  /* 0x0000001400bc0947 */ /* 0x001fea0003800000 */
[----:B------:R-:W-:Y:S01]  /*1070*/  FADD R9, R6, -1 ;  /* 0xbf80000006097421 */ /* 0x000fe20000000000 */
[----:B------:R-:W-:Y:S01]  /*1080*/  ISETP.GE.AND P0, PT, R20, RZ, PT ;  /* 0x000000ff1400720c */ /* 0x000fe20003f06270 */
[----:B------:R-:W-:Y:S01]  /*1090*/  FADD R10, R7, -1 ;  /* 0xbf800000070a7421 */ /* 0x000fe20000000000 */
[----:B------:R-:W-:Y:S01]  /*10a0*/  FADD R11, R4, -1 ;  /* 0xbf800000040b7421 */ /* 0x000fe20000000000 */
[----:B------:R-:W-:Y:S01]  /*10b0*/  FADD R12, R5, -1 ;  /* 0xbf800000050c7421 */ /* 0x000fe20000000000 */
[----:B------:R-:W-:Y:S02]  /*10c0*/  FSEL R26, -R6, R9, !P0 ;  /* 0x00000009061a7208 */ /* 0x000fe40004000100 */
[----:B------:R-:W-:Y:S02]  /*10d0*/  FSEL R9, -R7, R10, !P4 ;  /* 0x0000000a07097208 */ /* 0x000fe40006000100 */
[----:B------:R-:W-:Y:S02]  /*10e0*/  FSEL R11, -R4, R11, !P4 ;  /* 0x0000000b040b7208 */ /* 0x000fe40006000100 */
[----:B------:R-:W-:-:S02]  /*10f0*/  FSETP.GT.AND P5, PT, R26, R9, PT ;  /* 0x000000091a00720b */ /* 0x000fc40003fa4000 */
[----:B---3--:R-:W-:Y:S02]  /*1100*/  P2R R24, PR, RZ, 0x1 ;  /* 0x00000001ff187803 */ /* 0x008fe40000000000 */
[----:B------:R-:W-:Y:S01]  /*1110*/  FSETP.GT.AND P0, PT, R26, R11, PT ;  /* 0x0000000b1a00720b */ /* 0x000fe20003f04000 */
[----:B------:R-:W-:Y:S01]  /*1120*/  IMAD.MOV.U32 R11, RZ, RZ, 0x2 ;  /* 0x00000002ff0b7424 */ /* 0x000fe200078e00ff */
[----:B------:R-:W-:Y:S02]  /*1130*/  FSEL R12, -R5, R12, !P3 ;  /* 0x0000000c050c7208 */ /* 0x000fe40005800100 */
[----:B------:R-:W-:Y:S02]  /*1140*/  SEL R9, RZ, 0x1, !P5 ;  /* 0x00000001ff097807 */ /* 0x000fe40006800000 */
[----:B------:R-:W-:-:S03]  /*1150*/  LEA R27, R18, UR4, 0x2 ;  /* 0x00000004121b7c11 */ /* 0x000fc6000f8e10ff */
[----:B------:R-:W-:Y:S01]  /*1160*/  @!P5 IMAD.MOV R11, RZ, RZ, 0x1 ;  /* 0x00000001ff0bd424 */ /* 0x000fe200078e02ff */
[----:B------:R-:W-:-:S03]  /*1170*/  FSETP.GT.AND P5, PT, R26, R12, PT ;  /* 0x0000000c1a00720b */ /* 0x000fc60003fa4000 */
[----:B------:R-:W-:Y:S01]  /*1180*/  @!P0 IMAD.MOV R11, RZ, RZ, R9 ;  /* 0x000000ffff0b8224 */ /* 0x000fe200078e0209 */
[----:B------:R-:W-:Y:S02]  /*1190*/  ISETP.GT.AND P0, PT, R18, 0x4, PT ;  /* 0x000000041200780c */ /* 0x000fe40003f04270 */
[----:B------:R-:W-:Y:S01]  /*11a0*/  FSEL R9, -R7, R10, !P4 ;  /* 0x0000000a07097208 */ /* 0x000fe20006000100 */
[----:B------:R-:W-:-:S06]  /*11b0*/  VIADD R28, R11, 0x1 ;  /* 0x000000010b1c7836 */ /* 0x000fcc0000000000 */
[----:B------:R-:W-:Y:S01]  /*11c0*/  @!P5 IMAD.MOV R28, RZ, RZ, R11 ;  /* 0x000000ffff1cd224 */ /* 0x000fe200078e020b */
[----:B------:R-:W-:Y:S01]  /*11d0*/  FSETP.GE.AND P5, PT, R9, R26, PT ;  /* 0x0000001a0900720b */ /* 0x000fe20003fa6000 */
[C---:B------:R-:W-:Y:S02]  /*11e0*/  FADD R13, R4.reuse, -1 ;  /* 0xbf800000040d7421 */ /* 0x040fe40000000000 */
[----:B------:R-:W3:Y:S01]  /*11f0*/  @!P0 LDL.64 R10, [R27] ;  /* 0x000000001b0a8983 */ /* 0x000ee20000100a00 */
[----:B------:R-:W-:Y:S02]  /*1200*/  IMAD.MOV.U32 R19, RZ, RZ, 0x2 ;  /* 0x00000002ff137424 */ /* 0x000fe400078e00ff */
[----:B------:R-:W-:Y:S01]  /*1210*/  FSEL R18, -R4, R13, !P4 ;  /* 0x0000000d04127208 */ /* 0x000fe20006000100 */
[----:B------:R-:W-:Y:S01]  /*1220*/  VIADD R30, R28, 0x1 ;  /* 0x000000011c1e7836 */ /* 0x000fe20000000000 */
[----:B------:R-:W-:-:S05]  /*1230*/  SEL R13, RZ, 0x1, !P5 ;  /* 0x00000001ff0d7807 */ /* 0x000fca0006800000 */
[----:B------:R-:W-:Y:S01]  /*1240*/  @!P5 IMAD.MOV R19, RZ, RZ, 0x1 ;  /* 0x00000001ff13d424 */ /* 0x000fe200078e02ff */
[----:B------:R-:W-:-:S13]  /*1250*/  FSETP.GT.AND P5, PT, R9, R18, PT ;  /* 0x000000120900720b */ /* 0x000fda0003fa4000 */
[----:B------:R-:W-:Y:S01]  /*1260*/  @!P5 IMAD.MOV R19, RZ, RZ, R13 ;  /* 0x000000ffff13d224 */ /* 0x000fe200078e020d */
[----:B------:R-:W-:Y:S01]  /*1270*/  FSETP.GT.AND P5, PT, R9, R12, PT ;  /* 0x0000000c0900720b */ /* 0x000fe20003fa4000 */
[----:B------:R-:W-:Y:S02]  /*1280*/  FADD R13, R2, -1 ;  /* 0xbf800000020d7421 */ /* 0x000fe40000000000 */
[----:B------:R-:W-:-:S03]  /*1290*/  VIADD R25, R19, 0x1 ;  /* 0x0000000113197836 */ /* 0x000fc60000000000 */
[----:B------:R-:W-:-:S07]  /*12a0*/  FSEL R13, -R2, R13, !P2 ;  /* 0x0000000d020d7208 */ /* 0x000fce0005000100 */
[----:B------:R-:W-:Y:S01]  /*12b0*/  @!P5 IMAD.MOV R25, RZ, RZ, R19 ;  /* 0x000000ffff19d224 */ /* 0x000fe200078e0213 */
[----:B------:R-:W-:-:S03]  /*12c0*/  FSETP.GT.AND P5, PT, R26, R13, PT ;  /* 0x0000000d1a00720b */ /* 0x000fc60003fa4000 */
[----:B------:R-:W-:-:S10]  /*12d0*/  VIADD R31, R25, 0x1 ;  /* 0x00000001191f7836 */ /* 0x000fd40000000000 */
[----:B------:R-:W-:Y:S01]  /*12e0*/  @!P5 IMAD.MOV R30, RZ, RZ, R28 ;  /* 0x000000ffff1ed224 */ /* 0x000fe200078e021c */
[----:B------:R-:W-:Y:S01]  /*12f0*/  FSETP.GT.AND P5, PT, R9, R13, PT ;  /* 0x0000000d0900720b */ /* 0x000fe20003fa4000 */
[----:B------:R-:W-:Y:S02]  /*1300*/  FADD R28, R3, -1 ;  /* 0xbf800000031c7421 */ /* 0x000fe40000000000 */
[----:B------:R-:W-:-:S03]  /*1310*/  VIADD R29, R30, 0x1 ;  /* 0x000000011e1d7836 */ /* 0x000fc60000000000 */
[----:B------:R-:W-:Y:S01]  /*1320*/  FSEL R19, -R3, R28, !P1 ;  /* 0x0000001c03137208 */ /* 0x000fe20004800100 */
[----:B------:R-:W-:-:S06]  /*1330*/  IMAD.MOV.U32 R28, RZ, RZ, 0x2 ;  /* 0x00000002ff1c7424 */ /* 0x000fcc00078e00ff */
[----:B------:R-:W-:Y:S01]  /*1340*/  @!P5 IMAD.MOV R31, RZ, RZ, R25 ;  /* 0x000000ffff1fd224 */ /* 0x000fe200078e0219 */
[----:B------:R-:W-:-:S13]  /*1350*/  FSETP.GT.AND P5, PT, R26, R19, PT ;  /* 0x000000131a00720b */ /* 0x000fda0003fa4000 */
[----:B------:R-:W-:Y:S01]  /*1360*/  @!P5 IMAD.MOV R29, RZ, RZ, R30 ;  /* 0x000000ffff1dd224 */ /* 0x000fe200078e021e */
[----:B------:R-:W-:Y:S01]  /*1370*/  FSETP.GT.AND P5, PT, R9, R19, PT ;  /* 0x000000130900720b */ /* 0x000fe20003fa4000 */
[----:B------:R-:W-:-:S12]  /*1380*/  VIADD R30, R31, 0x1 ;  /* 0x000000011f1e7836 */ /* 0x000fd80000000000 */
[----:B------:R-:W-:Y:S01]  /*1390*/  @!P5 IMAD.MOV R30, RZ, RZ, R31 ;  /* 0x000000ffff1ed224 */ /* 0x000fe200078e021f */
[----:B------:R-:W-:-:S04]  /*13a0*/  FSETP.GE.AND P5, PT, R18, R9, PT ;  /* 0x000000091200720b */ /* 0x000fc80003fa6000 */
[----:B------:R-:W-:-:S09]  /*13b0*/  SEL R25, RZ, 0x1, !P5 ;  /* 0x00000001ff197807 */ /* 0x000fd20006800000 */
[----:B------:R-:W-:Y:S01]  /*13c0*/  @!P5 IMAD.MOV R28, RZ, RZ, 0x1 ;  /* 0x00000001ff1cd424 */ /* 0x000fe200078e02ff */
[----:B------:R-:W-:-:S13]  /*13d0*/  FSETP.GE.AND P5, PT, R18, R26, PT ;  /* 0x0000001a1200720b */ /* 0x000fda0003fa6000 */
[----:B------:R-:W-:Y:S01]  /*13e0*/  @!P5 IMAD.MOV R28, RZ, RZ, R25 ;  /* 0x000000ffff1cd224 */ /* 0x000fe200078e0219 */
[----:B------:R-:W-:-:S03]  /*13f0*/  FSETP.GT.AND P5, PT, R18, R12, PT ;  /* 0x0000000c1200720b */ /* 0x000fc60003fa4000 */
[----:B------:R-:W-:-:S10]  /*1400*/  VIADD R25, R28, 0x1 ;  /* 0x000000011c197836 */ /* 0x000fd40000000000 */
[----:B------:R-:W-:Y:S01]  /*1410*/  @!P5 IMAD.MOV R25, RZ, RZ, R28 ;  /* 0x000000ffff19d224 */ /* 0x000fe200078e021c */
[----:B------:R-:W-:-:S03]  /*1420*/  FSETP.GT.AND P5, PT, R18, R13, PT ;  /* 0x0000000d1200720b */ /* 0x000fc60003fa4000 */
[----:B------:R-:W-:-:S10]  /*1430*/  VIADD R28, R25, 0x1 ;  /* 0x00000001191c7836 */ /* 0x000fd40000000000 */
[----:B------:R-:W-:Y:S01]  /*1440*/  @!P5 IMAD.MOV R28, RZ, RZ, R25 ;  /* 0x000000ffff1cd224 */ /* 0x000fe200078e0219 */
[----:B------:R-:W-:-:S03]  /*1450*/  FSETP.GT.AND P5, PT, R18, R19, PT ;  /* 0x000000131200720b */ /* 0x000fc60003fa4000 */
[----:B------:R-:W-:-:S10]  /*1460*/  VIADD R31, R28, 0x1 ;  /* 0x000000011c1f7836 */ /* 0x000fd40000000000 */
[----:B------:R-:W-:Y:S01]  /*1470*/  @!P5 IMAD.MOV R31, RZ, RZ, R28 ;  /* 0x000000ffff1fd224 */ /* 0x000fe200078e021c */
[----:B------:R-:W-:Y:S01]  /*1480*/  FSETP.GE.AND P5, PT, R12, R9, PT ;  /* 0x000000090c00720b */ /* 0x000fe20003fa6000 */
[----:B------:R-:W-:-:S03]  /*1490*/  IMAD.MOV.U32 R28, RZ, RZ, 0x2 ;  /* 0x00000002ff1c7424 */ /* 0x000fc600078e00ff */
[----:B------:R-:W-:-:S09]  /*14a0*/  SEL R25, RZ, 0x1, !P5 ;  /* 0x00000001ff197807 */ /* 0x000fd20006800000 */
[----:B------:R-:W-:Y:S01]  /*14b0*/  @!P5 IMAD.MOV R28, RZ, RZ, 0x1 ;  /* 0x00000001ff1cd424 */ /* 0x000fe200078e02ff */
[----:B------:R-:W-:-:S13]  /*14c0*/  FSETP.GE.AND P5, PT, R12, R26, PT ;  /* 0x0000001a0c00720b */ /* 0x000fda0003fa6000 */
[----:B------:R-:W-:Y:S01]  /*14d0*/  @!P5 IMAD.MOV R28, RZ, RZ, R25 ;  /* 0x000000ffff1cd224 */ /* 0x000fe200078e0219 */
[----:B------:R-:W-:-:S03]  /*14e0*/  FSETP.GE.AND P5, PT, R12, R18, PT ;  /* 0x000000120c00720b */ /* 0x000fc60003fa6000 */
        /* <DEDUP_REMOVED lines=17> */
[----:B------:R-:W-:-:S03]  /*1600*/  FSETP.GE.AND P5, PT, R13, R12, PT ;  /* 0x0000000c0d00720b */ /* 0x000fc60003fa6000 */
[----:B------:R-:W-:-:S10]  /*1610*/  VIADD R32, R25, 0x1 ;  /* 0x0000000119207836 */ /* 0x000fd40000000000 */
[----:B------:R-:W-:Y:S01]  /*1620*/  @!P5 IMAD.MOV R32, RZ, RZ, R25 ;  /* 0x000000ffff20d224 */ /* 0x000fe200078e0219 */
[----:B------:R-:W-:Y:S01]  /*1630*/  FSETP.GT.AND P5, PT, R13, R19, PT ;  /* 0x000000130d00720b */ /* 0x000fe20003fa4000 */
[----:B---3--:R-:W-:Y:S02]  /*1640*/  @!P0 FADD R10, R10, -R11 ;  /* 0x8000000b0a0a8221 */ /* 0x008fe40000000000 */
[----:B------:R-:W-:Y:S02]  /*1650*/  VIADD R11, R32, 0x1 ;  /* 0x00000001200b7836 */ /* 0x000fe40000000000 */
[----:B------:R-:W-:-:S08]  /*1660*/  @!P0 FMUL R25, R10, 0.5 ;  /* 0x3f0000000a198820 */ /* 0x000fd00000400000 */
[----:B------:R-:W-:Y:S01]  /*1670*/  @!P5 IMAD.MOV R11, RZ, RZ, R32 ;  /* 0x000000ffff0bd224 */ /* 0x000fe200078e0220 */
[----:B------:R-:W-:Y:S02]  /*1680*/  IADD3 R10, PT, PT, R31, R30, R29 ;  /* 0x0000001e1f0a7210 */ /* 0x000fe40007ffe01d */
[----:B------:R-:W-:Y:S02]  /*1690*/  LEA R29, R29, UR10, 0x2 ;  /* 0x0000000a1d1d7c11 */ /* 0x000fe4000f8e10ff */
[----:B------:R-:W-:Y:S01]  /*16a0*/  IADD3 R10, PT, PT, R11, R10, R28 ;  /* 0x0000000a0b0a7210 */ /* 0x000fe20007ffe01c */
[----:B------:R0:W3:Y:S01]  /*16b0*/  @P0 LDL R25, [R27] ;  /* 0x000000001b190983 */ /* 0x0000e20000100800 */
[----:B------:R-:W-:Y:S01]  /*16c0*/  LEA R30, R30, UR10, 0x2 ;  /* 0x0000000a1e1e7c11 */ /* 0x000fe2000f8e10ff */
[----:B------:R-:W-:Y:S01]  /*16d0*/  IMAD.MOV.U32 R36, RZ, RZ, 0x2 ;  /* 0x00000002ff247424 */ /* 0x000fe200078e00ff */
[----:B------:R-:W-:Y:S01]  /*16e0*/  LEA R31, R31, UR10, 0x2 ;  /* 0x0000000a1f1f7c11 */ /* 0x000fe2000f8e10ff */
[----:B------:R-:W-:Y:S01]  /*16f0*/  IMAD.SHL.U32 R10, R10, 0x4, RZ ;  /* 0x000000040a0a7824 */ /* 0x000fe200078e00ff */
[----:B------:R-:W-:Y:S01]  /*1700*/  LEA R33, R28, UR10, 0x2 ;  /* 0x0000000a1c217c11 */ /* 0x000fe2000f8e10ff */
[----:B------:R5:W-:Y:S01]  /*1710*/  STL [R29], R26 ;  /* 0x0000001a1d007387 */ /* 0x000be20000100800 */
[----:B------:R-:W-:Y:S01]  /*1720*/  LEA R28, R11, UR10, 0x2 ;  /* 0x0000000a0b1c7c11 */ /* 0x000fe2000f8e10ff */
[----:B------:R-:W-:-:S02]  /*1730*/  IMAD.IADD R32, R1, 0x1, -R10 ;  /* 0x0000000101207824 */ /* 0x000fc400078e0a0a */
[----:B------:R-:W-:Y:S01]  /*1740*/  STL [R30], R9 ;  /* 0x000000091e007387 */ /* 0x000fe20000100800 */
[----:B0-----:R-:W-:Y:S02]  /*1750*/  IMAD.MOV.U32 R27, RZ, RZ, 0x1 ;  /* 0x00000001ff1b7424 */ /* 0x001fe400078e00ff */
[----:B------:R-:W-:Y:S01]  /*1760*/  IMAD.MOV.U32 R34, RZ, RZ, 0x3 ;  /* 0x00000003ff227424 */ /* 0x000fe200078e00ff */
[----:B------:R-:W-:Y:S01]  /*1770*/  STL [R31], R18 ;  /* 0x000000121f007387 */ /* 0x000fe20000100800 */
[----:B------:R-:W-:Y:S01]  /*1780*/  IMAD.MOV.U32 R37, RZ, RZ, 0x4 ;  /* 0x00000004ff257424 */ /* 0x000fe200078e00ff */
[----:B-----5:R-:W-:Y:S01]  /*1790*/  IADD3 R26, PT, PT, -R10, 0x18, R1 ;  /* 0x000000180a1a7810 */ /* 0x020fe20007ffe101 */
[----:B------:R-:W-:Y:S01]  /*17a0*/  IMAD.MOV.U32 R35, RZ, RZ, 0x5 ;  /* 0x00000005ff237424 */ /* 0x000fe200078e00ff */
[----:B------:R-:W-:Y:S04]  /*17b0*/  STL [R33], R12 ;  /* 0x0000000c21007387 */ /* 0x000fe80000100800 */
[----:B------:R-:W-:Y:S04]  /*17c0*/  STL [R28], R13 ;  /* 0x0000000d1c007387 */ /* 0x000fe80000100800 */
[----:B------:R0:W-:Y:S04]  /*17d0*/  STL [R32+0x3c], R19 ;  /* 0x00003c1320007387 */ /* 0x0001e80000100800 */
[----:B------:R-:W-:Y:S04]  /*17e0*/  STL [R29+0x18], RZ ;  /* 0x000018ff1d007387 */ /* 0x000fe80000100800 */
[----:B------:R-:W-:Y:S04]  /*17f0*/  STL [R30+0x18], R27 ;  /* 0x0000181b1e007387 */ /* 0x000fe80000100800 */
[----:B------:R-:W-:Y:S04]  /*1800*/  STL [R31+0x18], R36 ;  /* 0x000018241f007387 */ /* 0x000fe80000100800 */
[----:B------:R-:W-:Y:S04]  /*1810*/  STL [R33+0x18], R34 ;  /* 0x0000182221007387 */ /* 0x000fe80000100800 */
[----:B------:R-:W-:Y:S04]  /*1820*/  STL [R28+0x18], R37 ;  /* 0x000018251c007387 */ /* 0x000fe80000100800 */
[----:B------:R5:W-:Y:S04]  /*1830*/  STL [R26+0x3c], R35 ;  /* 0x00003c231a007387 */ /* 0x000be80000100800 */
[----:B0-----:R-:W2:Y:S04]  /*1840*/  LDL.64 R18, [R1] ;  /* 0x0000000001127983 */ /* 0x001ea80000100a00 */
[----:B------:R-:W4:Y:S01]  /*1850*/  LDL.64 R10, [R1+0x8] ;  /* 0x00000800010a7983 */ /* 0x000f220000100a00 */
[----:B------:R-:W-:Y:S01]  /*1860*/  FSETP.GT.AND P5, PT, R7, 1, PT ;  /* 0x3f8000000700780b */ /* 0x000fe20003fa4000 */
[----:B------:R-:W-:-:S02]  /*1870*/  IMAD.MOV.U32 R12, RZ, RZ, RZ ;  /* 0x000000ffff0c7224 */ /* 0x000fc400078e00ff */
[----:B------:R-:W-:Y:S01]  /*1880*/  IMAD.MOV.U32 R13, RZ, RZ, 0x2 ;  /* 0x00000002ff0d7424 */ /* 0x000fe200078e00ff */
[----:B------:R-:W-:-:S09]  /*1890*/  SEL R9, RZ, 0x1, !P5 ;  /* 0x00000001ff097807 */ /* 0x000fd20006800000 */
[----:B------:R-:W-:Y:S01]  /*18a0*/  @!P5 IMAD.MOV R12, RZ, RZ, -0x1 ;  /* 0xffffffffff0cd424 */ /* 0x000fe200078e02ff */
[----:B------:R-:W-:-:S13]  /*18b0*/  FSETP.GT.AND P5, PT, R6, 1, PT ;  /* 0x3f8000000600780b */ /* 0x000fda0003fa4000 */
[----:B------:R-:W-:Y:S01]  /*18c0*/  @P5 IMAD.MOV R12, RZ, RZ, R9 ;  /* 0x000000ffff0c5224 */ /* 0x000fe200078e0209 */
[----:B------:R-:W-:-:S04]  /*18d0*/  FSETP.GE.AND P5, PT, R7, -1.00000001335143196e-10, PT ;  /* 0xaedbe6ff0700780b */ /* 0x000fc80003fa6000 */
[----:B------:R-:W-:-:S09]  /*18e0*/  SEL R9, RZ, 0x1, !P5 ;  /* 0x00000001ff097807 */ /* 0x000fd20006800000 */
[----:B------:R-:W-:Y:S01]  /*18f0*/  @!P5 IMAD.MOV R13, RZ, RZ, 0x1 ;  /* 0x00000001ff0dd424 */ /* 0x000fe200078e02ff */
[----:B------:R-:W-:-:S13]  /*1900*/  FSETP.GE.AND P5, PT, R6, -1.00000001335143196e-10, PT ;  /* 0xaedbe6ff0600780b */ /* 0x000fda0003fa6000 */
[----:B------:R-:W-:Y:S01]  /*1910*/  @!P5 IMAD.MOV R13, RZ, RZ, R9 ;  /* 0x000000ffff0dd224 */ /* 0x000fe200078e0209 */
[----:B------:R-:W-:Y:S01]  /*1920*/  FSETP.GT.AND P5, PT, R4, 1, PT ;  /* 0x3f8000000400780b */ /* 0x000fe20003fa4000 */
[----:B------:R-:W-:-:S12]  /*1930*/  VIADD R9, R12, 0x1 ;  /* 0x000000010c097836 */ /* 0x000fd80000000000 */
[----:B------:R-:W-:Y:S01]  /*1940*/  @!P5 IMAD.MOV R9, RZ, RZ, R12 ;  /* 0x000000ffff09d224 */ /* 0x000fe200078e020c */
[----:B------:R-:W-:Y:S01]  /*1950*/  FSETP.GE.AND P5, PT, R4, -1.00000001335143196e-10, PT ;  /* 0xaedbe6ff0400780b */ /* 0x000fe20003fa6000 */
[----:B------:R-:W-:Y:S02]  /*1960*/  VIADD R12, R13, 0x1 ;  /* 0x000000010d0c7836 */ /* 0x000fe40000000000 */
[----:B-----5:R-:W-:-:S10]  /*1970*/  VIADD R26, R9, 0x1 ;  /* 0x00000001091a7836 */ /* 0x020fd40000000000 */
[----:B------:R-:W-:Y:S01]  /*1980*/  @!P5 IMAD.MOV R12, RZ, RZ, R13 ;  /* 0x000000ffff0cd224 */ /* 0x000fe200078e020d */
[----:B------:R-:W-:Y:S01]  /*1990*/  FSETP.GT.AND P5, PT, R5, 1, PT ;  /* 0x3f8000000500780b */ /* 0x000fe20003fa4000 */
[----:B------:R-:W-:Y:S02]  /*19a0*/  IMAD.MOV.U32 R13, RZ, RZ, RZ ;  /* 0x000000ffff0d7224 */ /* 0x000fe400078e00ff */
[----:B------:R-:W-:-:S10]  /*19b0*/  VIADD R27, R12, 0x1 ;  /* 0x000000010c1b7836 */ /* 0x000fd40000000000 */
[----:B------:R-:W-:Y:S01]  /*19c0*/  @!P5 IMAD.MOV R26, RZ, RZ, R9 ;  /* 0x000000ffff1ad224 */ /* 0x000fe200078e0209 */
[----:B------:R-:W-:-:S13]  /*19d0*/  FSETP.GE.AND P5, PT, R5, -1.00000001335143196e-10, PT ;  /* 0xaedbe6ff0500780b */ /* 0x000fda0003fa6000 */
[----:B------:R-:W-:Y:S02]  /*19e0*/  @!P5 IMAD.MOV R27, RZ, RZ, R12 ;  /* 0x000000ffff1bd224 */ /* 0x000fe400078e020c */
[----:B------:R-:W-:Y:S01]  /*19f0*/  IMAD.MOV.U32 R12, RZ, RZ, 0x2 ;  /* 0x00000002ff0c7424 */ /* 0x000fe200078e00ff */
[----:B--2---:R-:W-:-:S04]  /*1a00*/  FSETP.GEU.AND P5, PT, R19, 1.00000001335143196e-10, PT ;  /* 0x2edbe6ff1300780b */ /* 0x004fc80003fae000 */
[----:B------:R-:W-:-:S09]  /*1a10*/  SEL R9, RZ, 0x1, P5 ;  /* 0x00000001ff097807 */ /* 0x000fd20002800000 */
[----:B------:R-:W-:Y:S01]  /*1a20*/  @P5 IMAD.MOV R12, RZ, RZ, 0x1 ;  /* 0x00000001ff0c5424 */ /* 0x000fe200078e02ff */
[----:B------:R-:W-:-:S13]  /*1a30*/  FSETP.GEU.AND P5, PT, R18, 1.00000001335143196e-10, PT ;  /* 0x2edbe6ff1200780b */ /* 0x000fda0003fae000 */
[----:B------:R-:W-:Y:S01]  /*1a40*/  @P5 IMAD.MOV R12, RZ, RZ, R9 ;  /* 0x000000ffff0c5224 */ /* 0x000fe200078e0209 */
[----:B---3--:R-:W-:-:S04]  /*1a50*/  FSETP.GEU.AND P5, PT, R19, R25, PT ;  /* 0x000000191300720b */ /* 0x008fc80003fae000 */
[----:B------:R-:W-:-:S09]  /*1a60*/  SEL R9, RZ, 0x1, P5 ;  /* 0x00000001ff097807 */ /* 0x000fd20002800000 */
[----:B------:R-:W-:Y:S01]  /*1a70*/  @P5 IMAD.MOV R13, RZ, RZ, -0x1 ;  /* 0xffffffffff0d5424 */ /* 0x000fe200078e02ff */
[----:B------:R-:W-:Y:S02]  /*1a80*/  FSETP.GEU.AND P5, PT, R18, R25, PT ;  /* 0x000000191200720b */ /* 0x000fe40003fae000 */
[----:B------:R-:W2:Y:S11]  /*1a90*/  LDL.64 R18, [R1+0x10] ;  /* 0x0000100001127983 */ /* 0x000eb60000100a00 */
[----:B------:R-:W-:Y:S01]  /*1aa0*/  @!P5 IMAD.MOV R13, RZ, RZ, R9 ;  /* 0x000000ffff0dd224 */ /* 0x000fe200078e0209 */
[----:B----4-:R-:W-:Y:S01]  /*1ab0*/  FSETP.GEU.AND P5, PT, R10, 1.00000001335143196e-10, PT ;  /* 0x2edbe6ff0a00780b */ /* 0x010fe20003fae000 */
[----:B------:R-:W-:-:S12]  /*1ac0*/  VIADD R9, R12, 0x1 ;  /* 0x000000010c097836 */ /* 0x000fd80000000000 */
[----:B------:R-:W-:Y:S01]  /*1ad0*/  @P5 IMAD.MOV R9, RZ, RZ, R12 ;  /* 0x000000ffff095224 */ /* 0x000fe200078e020c */
[----:B------:R-:W-:Y:S01]  /*1ae0*/  FSETP.GEU.AND P5, PT, R10, R25, PT ;  /* 0x000000190a00720b */ /* 0x000fe20003fae000 */
[----:B------:R-:W-:Y:S02]  /*1af0*/  VIADD R10, R13, 0x1 ;  /* 0x000000010d0a7836 */ /* 0x000fe40000000000 */
[----:B------:R-:W-:-:S10]  /*1b00*/  VIADD R28, R9, 0x1 ;  /* 0x00000001091c7836 */ /* 0x000fd40000000000 */
[----:B------:R-:W-:Y:S01]  /*1b10*/  @P5 IMAD.MOV R10, RZ, RZ, R13 ;  /* 0x000000ffff0a5224 */ /* 0x000fe200078e020d */
[----:B------:R-:W-:-:S03]  /*1b20*/  FSETP.GEU.AND P5, PT, R11, 1.00000001335143196e-10, PT ;  /* 0x2edbe6ff0b00780b */ /* 0x000fc60003fae000 */
[----:B------:R-:W-:-:S10]  /*1b30*/  VIADD R30, R10, 0x1 ;  /* 0x000000010a1e7836 */ /* 0x000fd40000000000 */
[----:B------:R-:W-:Y:S01]  /*1b40*/  @P5 IMAD.MOV R28, RZ, RZ, R9 ;  /* 0x000000ffff1c5224 */ /* 0x000fe200078e0209 */
[----:B------:R-:W-:Y:S01]  /*1b50*/  FSETP.GEU.AND P5, PT, R11, R25, PT ;  /* 0x000000190b00720b */ /* 0x000fe20003fae000 */
[----:B------:R-:W-:-:S12]  /*1b60*/  VIADD R9, R26, 0x1 ;  /* 0x000000011a097836 */ /* 0x000fd80000000000 */
[----:B------:R-:W-:Y:S01]  /*1b70*/  @P5 IMAD.MOV R30, RZ, RZ, R10 ;  /* 0x000000ffff1e5224 */ /* 0x000fe200078e020a */
[----:B------:R-:W-:Y:S01]  /*1b80*/  FSETP.GT.AND P5, PT, R2, 1, PT ;  /* 0x3f8000000200780b */ /* 0x000fe20003fa4000 */
[----:B------:R-:W-:-:S12]  /*1b90*/  VIADD R10, R27, 0x1 ;  /* 0x000000011b0a7836 */ /* 0x000fd80000000000 */
[----:B------:R-:W-:Y:S01]  /*1ba0*/  @!P5 IMAD.MOV R9, RZ, RZ, R26 ;  /* 0x000000ffff09d224 */ /* 0x000fe200078e021a */
[----:B------:R-:W-:-:S13]  /*1bb0*/  FSETP.GE.AND P5, PT, R2, -1.00000001335143196e-10, PT ;  /* 0xaedbe6ff0200780b */ /* 0x000fda0003fa6000 */
[----:B------:R-:W-:Y:S01]  /*1bc0*/  @!P5 IMAD.MOV R10, RZ, RZ, R27 ;  /* 0x000000ffff0ad224 */ /* 0x000fe200078e021b */
[----:B------:R-:W-:Y:S01]  /*1bd0*/  FSETP.GT.AND P5, PT, R3, 1, PT ;  /* 0x3f8000000300780b */ /* 0x000fe20003fa4000 */
[----:B------:R-:W-:Y:S02]  /*1be0*/  VIADD R27, R9, 0x1 ;  /* 0x00000001091b7836 */ /* 0x000fe40000000000 */
[----:B------:R-:W-:-:S10]  /*1bf0*/  VIADD R26, R10, 0x1 ;  /* 0x000000010a1a7836 */ /* 0x000fd40000000000 */
[----:B------:R-:W-:Y:S01]  /*1c00*/  @!P5 IMAD.MOV R27, RZ, RZ, R9 ;  /* 0x000000ffff1bd224 */ /* 0x000fe200078e0209 */
[----:B------:R-:W-:Y:S01]  /*1c10*/  FSETP.GE.AND P5, PT, R3, -1.00000001335143196e-10, PT ;  /* 0xaedbe6ff0300780b */ /* 0x000fe20003fa6000 */
[----:B------:R-:W-:-:S03]  /*1c20*/  FADD R9, RZ, R6 ;  /* 0x00000006ff097221 */ /* 0x000fc60000000000 */
[----:B------:R-:W-:-:S09]  /*1c30*/  ISETP.GE.AND P6, PT, R27, 0x1, PT ;  /* 0x000000011b00780c */ /* 0x000fd20003fc6270 */
[----:B------:R-:W-:Y:S01]  /*1c40*/  @!P5 IMAD.MOV R26, RZ, RZ, R10 ;  /* 0x000000ffff1ad224 */ /* 0x000fe200078e020a */
[----:B------:R-:W-:-:S04]  /*1c50*/  ISETP.GT.AND P5, PT, R20, -0x1, PT ;  /* 0xffffffff1400780c */ /* 0x000fc80003fa4270 */
[----:B------:R-:W-:Y:S02]  /*1c60*/  FSEL R9, R9, RZ, P5 ;  /* 0x000000ff09097208 */ /* 0x000fe40002800000 */
[----:B------:R-:W-:-:S04]  /*1c70*/  ISETP.GE.AND P5, PT, R27, RZ, PT ;  /* 0x000000ff1b00720c */ /* 0x000fc80003fa6270 */
[----:B------:R-:W-:Y:S02]  /*1c80*/  FSEL R29, R9, RZ, !P5 ;  /* 0x000000ff091d7208 */ /* 0x000fe40006800000 */
[----:B------:R-:W-:-:S04]  /*1c90*/  ISETP.GT.AND P5, PT, R20, 0x1, PT ;  /* 0x000000011400780c */ /* 0x000fc80003fa4270 */
[----:B------:R-:W-:Y:S02]  /*1ca0*/  FSEL R9, R7, RZ, P5 ;  /* 0x000000ff07097208 */ /* 0x000fe40002800000 */
[----:B------:R-:W-:Y:S02]  /*1cb0*/  FSEL R10, R4, RZ, P5 ;  /* 0x000000ff040a7208 */ /* 0x000fe40002800000 */
[C---:B------:R-:W-:Y:S02]  /*1cc0*/  ISETP.GT.U32.AND P5, PT, R26.reuse, 0x1, PT ;  /* 0x000000011a00780c */ /* 0x040fe40003fa4070 */
[----:B------:R-:W-:Y:S02]  /*1cd0*/  FSEL R31, R9, RZ, !P6 ;  /* 0x000000ff091f7208 */ /* 0x000fe40007000000 */
[----:B------:R-:W-:Y:S02]  /*1ce0*/  ISETP.NE.AND P6, PT, R26, RZ, PT ;  /* 0x000000ff1a00720c */ /* 0x000fe40003fc5270 */
[----:B------:R-:W-:-:S02]  /*1cf0*/  FSEL R13, R7, RZ, P5 ;  /* 0x000000ff070d7208 */ /* 0x000fc40002800000 */
[----:B------:R-:W-:Y:S02]  /*1d00*/  ISETP.GE.AND P5, PT, R27, 0x2, PT ;  /* 0x000000021b00780c */ /* 0x000fe40003fa6270 */
[----:B------:R-:W-:Y:S02]  /*1d10*/  FSEL R12, R6, RZ, P6 ;  /* 0x000000ff060c7208 */ /* 0x000fe40003000000 */
[----:B------:R-:W-:Y:S02]  /*1d20*/  ISETP.NE.AND P6, PT, R24, RZ, PT ;  /* 0x000000ff1800720c */ /* 0x000fe40003fc5270 */
[----:B------:R-:W-:Y:S02]  /*1d30*/  FSEL R10, R10, RZ, !P5 ;  /* 0x000000ff0a0a7208 */ /* 0x000fe40006800000 */
[----:B------:R-:W-:Y:S02]  /*1d40*/  ISETP.GT.U32.AND P5, PT, R26, 0x2, PT ;  /* 0x000000021a00780c */ /* 0x000fe40003fa4070 */
[----:B------:R-:W-:-:S02]  /*1d50*/  LOP3.LUT R9, R20, 0xfffffffe, RZ, 0xc0, !PT ;  /* 0xfffffffe14097812 */ /* 0x000fc400078ec0ff */
[----:B------:R-:W-:Y:S02]  /*1d60*/  FSEL R12, R12, RZ, !P6 ;  /* 0x000000ff0c0c7208 */ /* 0x000fe40007000000 */
[----:B------:R-:W-:Y:S02]  /*1d70*/  FSEL R11, R4, RZ, P5 ;  /* 0x000000ff040b7208 */ /* 0x000fe40002800000 */
[----:B------:R-:W-:Y:S01]  /*1d80*/  ISETP.GT.AND P5, PT, R9, 0x2, PT ;  /* 0x000000020900780c */ /* 0x000fe20003fa4270 */
[----:B------:R-:W-:-:S03]  /*1d90*/  FADD R12, R29, -R12 ;  /* 0x8000000c1d0c7221 */ /* 0x000fc60000000000 */
[----:B------:R-:W-:Y:S02]  /*1da0*/  FSEL R29, R5, RZ, P5 ;  /* 0x000000ff051d7208 */ /* 0x000fe40002800000 */
[----:B------:R-:W-:Y:S01]  /*1db0*/  ISETP.GE.AND P5, PT, R27, 0x3, PT ;  /* 0x000000031b00780c */ /* 0x000fe20003fa6270 */
[----:B------:R-:W-:Y:S01]  /*1dc0*/  FADD R31, R12, R31 ;  /* 0x0000001f0c1f7221 */ /* 0x000fe20000000000 */
[----:B------:R-:W-:Y:S02]  /*1dd0*/  FSEL R32, R13, RZ, !P4 ;  /* 0x000000ff0d207208 */ /* 0x000fe40006000000 */
[----:B------:R-:W-:Y:S02]  /*1de0*/  FSEL R12, R29, RZ, !P5 ;  /* 0x000000ff1d0c7208 */ /* 0x000fe40006800000 */
[----:B------:R-:W-:Y:S01]  /*1df0*/  ISETP.GT.U32.AND P5, PT, R26, 0x3, PT ;  /* 0x000000031a00780c */ /* 0x000fe20003fa4070 */
[----:B------:R-:W-:-:S03]  /*1e00*/  FADD R31, R31, -R32 ;  /* 0x800000201f1f7221 */ /* 0x000fc60000000000 */
[----:B------:R-:W-:Y:S02]  /*1e10*/  FSEL R13, R5, RZ, P5 ;  /* 0x000000ff050d7208 */ /* 0x000fe40002800000 */
[----:B------:R-:W-:Y:S01]  /*1e20*/  ISETP.GT.AND P5, PT, R9, 0x3, PT ;  /* 0x000000030900780c */ /* 0x000fe20003fa4270 */
[----:B------:R-:W-:Y:S01]  /*1e30*/  FADD R10, R31, R10 ;  /* 0x0000000a1f0a7221 */ /* 0x000fe20000000000 */
[----:B------:R-:W-:Y:S02]  /*1e40*/  FSEL R11, R11, RZ, !P4 ;  /* 0x000000ff0b0b7208 */ /* 0x000fe40006000000 */
[----:B------:R-:W-:Y:S02]  /*1e50*/  FSEL R29, R2, RZ, P5 ;  /* 0x000000ff021d7208 */ /* 0x000fe40002800000 */
[----:B------:R-:W-:Y:S01]  /*1e60*/  ISETP.GT.U32.AND P5, PT, R26, 0x4, PT ;  /* 0x000000041a00780c */ /* 0x000fe20003fa4070 */
[----:B------:R-:W-:Y:S01]  /*1e70*/  FADD R11, R10, -R11 ;  /* 0x8000000b0a0b7221 */ /* 0x000fe20000000000 */
[----:B------:R-:W-:-:S02]  /*1e80*/  FSEL R32, R13, RZ, !P3 ;  /* 0x000000ff0d207208 */ /* 0x000fc40005800000 */
[----:B------:R-:W-:Y:S02]  /*1e90*/  ISETP.GE.AND P3, PT, R27, 0x4, PT ;  /* 0x000000041b00780c */ /* 0x000fe40003f66270 */
[----:B------:R-:W-:Y:S01]  /*1ea0*/  FSEL R13, R2, RZ, P5 ;  /* 0x000000ff020d7208 */ /* 0x000fe20002800000 */
[----:B------:R-:W-:Y:S01]  /*1eb0*/  FADD R11, R11, R12 ;  /* 0x0000000c0b0b7221 */ /* 0x000fe20000000000 */
[----:B------:R-:W-:Y:S02]  /*1ec0*/  FSEL R10, R29, RZ, !P3 ;  /* 0x000000ff1d0a7208 */ /* 0x000fe40005800000 */
[----:B------:R-:W-:Y:S02]  /*1ed0*/  FSEL R13, R13, RZ, !P2 ;  /* 0x000000ff0d0d7208 */ /* 0x000fe40005000000 */
[----:B------:R-:W-:Y:S02]  /*1ee0*/  FSEL R12, R3, RZ, P0 ;  /* 0x000000ff030c7208 */ /* 0x000fe40000000000 */
[----:B------:R-:W-:-:S04]  /*1ef0*/  ISETP.GE.AND P2, PT, R27, 0x5, PT ;  /* 0x000000051b00780c */ /* 0x000fc80003f46270 */
[----:B------:R-:W-:Y:S01]  /*1f00*/  FSEL R12, R12, RZ, !P2 ;  /* 0x000000ff0c0c7208 */ /* 0x000fe20005000000 */
[----:B------:R-:W-:-:S04]  /*1f10*/  FADD R11, R11, -R32 ;  /* 0x800000200b0b7221 */ /* 0x000fc80000000000 */
[----:B------:R-:W-:-:S04]  /*1f20*/  FADD R10, R11, R10 ;  /* 0x0000000a0b0a7221 */ /* 0x000fc80000000000 */
[----:B------:R-:W-:-:S04]  /*1f30*/  FADD R13, R10, -R13 ;  /* 0x8000000d0a0d7221 */ /* 0x000fc80000000000 */
[----:B------:R-:W-:Y:S01]  /*1f40*/  FADD R12, R13, R12 ;  /* 0x0000000c0d0c7221 */ /* 0x000fe20000000000 */
[----:B------:R-:W-:Y:S01]  /*1f50*/  BSSY.RECONVERGENT B1, `(.L_x_8) ;  /* 0x0000052000017945 */ /* 0x000fe20003800200 */
[----:B------:R-:W-:Y:S01]  /*1f60*/  IMAD.MOV.U32 R13, RZ, RZ, R26 ;  /* 0x000000ffff0d7224 */ /* 0x000fe200078e001a */
[CC--:B--2---:R-:W-:Y:S02]  /*1f70*/  FSETP.GEU.AND P3, PT, R18.reuse, R25.reuse, PT ;  /* 0x000000191200720b */ /* 0x0c4fe40003f6e000 */
[----:B------:R-:W-:Y:S02]  /*1f80*/  FSETP.GEU.AND P5, PT, R18, 1.00000001335143196e-10, PT ;  /* 0x2edbe6ff1200780b */ /* 0x000fe40003fae000 */
[C---:B------:R-:W-:Y:S02]  /*1f90*/  FSETP.GEU.AND P0, PT, R19.reuse, R25, PT ;  /* 0x000000191300720b */ /* 0x040fe40003f0e000 */
[----:B------:R-:W-:Y:S01]  /*1fa0*/  FSETP.GEU.AND P2, PT, R19, 1.00000001335143196e-10, PT ;  /* 0x2edbe6ff1300780b */ /* 0x000fe20003f4e000 */
[----:B------:R-:W-:-:S02]  /*1fb0*/  VIADD R25, R30, 0x1 ;  /* 0x000000011e197836 */ /* 0x000fc40000000000 */
[----:B------:R-:W-:-:S04]  /*1fc0*/  VIADD R18, R28, 0x1 ;  /* 0x000000011c127836 */ /* 0x000fc80000000000 */
[----:B------:R-:W-:Y:S02]  /*1fd0*/  @P3 IMAD.MOV R25, RZ, RZ, R30 ;  /* 0x000000ffff193224 */ /* 0x000fe400078e021e */
[----:B------:R-:W-:Y:S01]  /*1fe0*/  @P5 IMAD.MOV R18, RZ, RZ, R28 ;  /* 0x000000ffff125224 */ /* 0x000fe200078e021c */
[----:B------:R-:W-:Y:S01]  /*1ff0*/  ISETP.GT.U32.AND P3, PT, R26, 0x5, PT ;  /* 0x000000051a00780c */ /* 0x000fe20003f64070 */
[----:B------:R-:W-:Y:S02]  /*2000*/  VIADD R10, R25, 0x1 ;  /* 0x00000001190a7836 */ /* 0x000fe40000000000 */
[----:B------:R-:W-:Y:S02]  /*2010*/  VIADD R19, R18, 0x1 ;  /* 0x0000000112137836 */ /* 0x000fe40000000000 */
[----:B------:R-:W-:Y:S02]  /*2020*/  @P2 IMAD.MOV R19, RZ, RZ, R18 ;  /* 0x000000ffff132224 */ /* 0x000fe400078e0212 */
[----:B------:R-:W-:Y:S01]  /*2030*/  @P0 IMAD.MOV R10, RZ, RZ, R25 ;  /* 0x000000ffff0a0224 */ /* 0x000fe200078e0219 */
[----:B------:R-:W-:-:S04]  /*2040*/  FSEL R11, R3, RZ, P3 ;  /* 0x000000ff030b7208 */ /* 0x000fc80001800000 */
[----:B------:R-:W-:Y:S02]  /*2050*/  ISETP.GT.AND P0, PT, R19, R10, PT ;  /* 0x0000000a1300720c */ /* 0x000fe40003f04270 */
[----:B------:R-:W-:Y:S02]  /*2060*/  FSEL R11, R11, RZ, !P1 ;  /* 0x000000ff0b0b7208 */ /* 0x000fe40004800000 */
[----:B------:R-:W-:-:S03]  /*2070*/  I2FP.F32.S32 R18, R27 ;  /* 0x0000001b00127245 */ /* 0x000fc60000201400 */
[----:B------:R-:W-:-:S04]  /*2080*/  FADD R11, R12, -R11 ;  /* 0x8000000b0c0b7221 */ /* 0x000fc80000000000 */
[----:B------:R-:W-:Y:S01]  /*2090*/  FADD R28, R11, R18 ;  /* 0x000000120b1c7221 */ /* 0x000fe20000000000 */
[----:B------:R-:W-:Y:S02]  /*20a0*/  IMAD.MOV.U32 R18, RZ, RZ, R27 ;  /* 0x000000ffff127224 */ /* 0x000fe400078e001b */
[----:B------:R-:W-:Y:S02]  /*20b0*/  IMAD.MOV.U32 R12, RZ, RZ, R11 ;  /* 0x000000ffff0c7224 */ /* 0x000fe400078e000b */
[----:B------:R-:W-:Y:S01]  /*20c0*/  FADD R28, R28, 1 ;  /* 0x3f8000001c1c7421 */ /* 0x000fe20000000000 */
[----:B------:R-:W-:Y:S06]  /*20d0*/  @P0 BRA `(.L_x_9) ;  /* 0x0000000000e40947 */ /* 0x000fec0003800000 */
[----:B------:R-:W-:Y:S01]  /*20e0*/  PRMT R29, RZ, 0x7610, R29 ;  /* 0x00007610ff1d7816 */ /* 0x000fe2000000001d */
[----:B------:R-:W-:Y:S02]  /*20f0*/  IMAD.MOV.U32 R11, RZ, RZ, R12 ;  /* 0x000000ffff0b7224 */ /* 0x000fe400078e000c */
[----:B------:R-:W-:Y:S02]  /*2100*/  IMAD.MOV.U32 R27, RZ, RZ, R18 ;  /* 0x000000ffff1b7224 */ /* 0x000fe400078e0012 */
[----:B------:R-:W-:-:S07]  /*2110*/  IMAD.MOV.U32 R26, RZ, RZ, R13 ;  /* 0x000000ffff1a7224 */ /* 0x000fce00078e000d */
.L_x_13:
[----:B------:R-:W-:-:S05]  /*2120*/  LEA R30, R19, UR10, 0x2 ;  /* 0x0000000a131e7c11 */ /* 0x000fca000f8e10ff */
[----:B------:R-:W2:Y:S04]  /*2130*/  LDL R34, [R30+0x18] ;  /* 0x000018001e227983 */ /* 0x000ea80000100800 */
[----:B------:R0:W5:Y:S01]  /*2140*/  LDL R25, [R30] ;  /* 0x000000001e197983 */ /* 0x0001620000100800 */
[----:B--2---:R-:W-:-:S06]  /*2150*/  LEA R32, R34, UR4, 0x2 ;  /* 0x0000000422207c11 */ /* 0x004fcc000f8e10ff */
[----:B------:R-:W2:Y:S01]  /*2160*/  LDL R32, [R32] ;  /* 0x0000000020207983 */ /* 0x000ea20000100800 */
[-C--:B------:R-:W-:Y:S01]  /*2170*/  ISETP.GT.AND P0, PT, R34, R9.reuse, PT ;  /* 0x000000092200720c */ /* 0x080fe20003f04270 */
[----:B------:R-:W-:Y:S01]  /*2180*/  VIADD R31, R26, 0x1 ;  /* 0x000000011a1f7836 */ /* 0x000fe20000000000 */
[----:B------:R-:W-:-:S11]  /*2190*/  ISETP.GT.AND P2, PT, R34, R9, PT ;  /* 0x000000092200720c */ /* 0x000fd60003f44270 */
[----:B------:R-:W-:Y:S01]  /*21a0*/  @!P0 IMAD.MOV R31, RZ, RZ, R26 ;  /* 0x000000ffff1f8224 */ /* 0x000fe200078e021a */
[----:B------:R-:W-:Y:S01]  /*21b0*/  LOP3.LUT P1, RZ, R29, 0xff, RZ, 0xc0, !PT ;  /* 0x000000ff1dff7812 */ /* 0x000fe2000782c0ff */
[----:B------:R-:W-:Y:S01]  /*21c0*/  VIADD R29, R27, 0xffffffff ;  /* 0xffffffff1b1d7836 */ /* 0x000fe20000000000 */
[----:B------:R-:W-:Y:S01]  /*21d0*/  BSSY.RELIABLE B2, `(.L_x_10) ;  /* 0x0000026000027945 */ /* 0x000fe20003800100 */
[----:B------:R-:W-:Y:S01]  /*21e0*/  @P2 IMAD.MOV R29, RZ, RZ, R27 ;  /* 0x000000ffff1d2224 */ /* 0x000fe200078e021b */
[----:B------:R-:W-:Y:S01]  /*21f0*/  SEL R13, R13, R26, !P1 ;  /* 0x0000001a0d0d7207 */ /* 0x000fe20004800000 */
[----:B------:R-:W-:Y:S01]  /*2200*/  IMAD.MOV.U32 R26, RZ, RZ, R31 ;  /* 0x000000ffff1a7224 */ /* 0x000fe200078e001f */
[----:B------:R-:W-:Y:S01]  /*2210*/  SEL R18, R18, R27, !P1 ;  /* 0x0000001b12127207 */ /* 0x000fe20004800000 */
[----:B------:R-:W-:Y:S01]  /*2220*/  IMAD.MOV.U32 R27, RZ, RZ, R29 ;  /* 0x000000ffff1b7224 */ /* 0x000fe200078e001d */
[----:B------:R-:W-:Y:S01]  /*2230*/  FSEL R11, R11, R12, !P1 ;  /* 0x0000000c0b0b7208 */ /* 0x000fe20004800000 */
[----:B--2---:R-:W-:Y:S01]  /*2240*/  @P0 FADD R32, -R32, -RZ ;  /* 0x800000ff20200221 */ /* 0x004fe20000000100 */
[----:B------:R-:W-:-:S03]  /*2250*/  ISETP.GT.U32.AND P0, PT, R19, 0x4, PT ;  /* 0x000000041300780c */ /* 0x000fc60003f04070 */
[----:B------:R-:W-:-:S10]  /*2260*/  FADD R12, R32, R12 ;  /* 0x0000000c200c7221 */ /* 0x000fd40000000000 */
[----:B0-----:R-:W-:Y:S05]  /*2270*/  @P0 BRA `(.L_x_11) ;  /* 0x0000000000400947 */ /* 0x001fea0003800000 */
[----:B------:R-:W2:Y:S01]  /*2280*/  LDL R30, [R30+0x4] ;  /* 0x000004001e1e7983 */ /* 0x000ea20000100800 */
[----:B------:R-:W-:Y:S02]  /*2290*/  PRMT R29, RZ, 0x7610, R29 ;  /* 0x00007610ff1d7816 */ /* 0x000fe4000000001d */
[----:B--2--5:R-:W-:-:S13]  /*22a0*/  FSETP.NEU.AND P0, PT, R25, R30, PT ;  /* 0x0000001e1900720b */ /* 0x024fda0003f0d000 */
[----:B------:R-:W-:Y:S05]  /*22b0*/  @!P0 BRA `(.L_x_12) ;  /* 0x00000000005c8947 */ /* 0x000fea0003800000 */
[----:B------:R-:W-:Y:S01]  /*22c0*/  LOP3.LUT R31, RZ, R27, RZ, 0x33, !PT ;  /* 0x0000001bff1f7212 */ /* 0x000fe200078e33ff */
[----:B------:R-:W-:-:S04]  /*22d0*/  VIADD R28, R27, 0x1 ;  /* 0x000000011b1c7836 */ /* 0x000fc80000000000 */
[----:B------:R-:W-:Y:S01]  /*22e0*/  IMAD.IADD R31, R26, 0x1, R31 ;  /* 0x000000011a1f7824 */ /* 0x000fe200078e021f */
[----:B------:R-:W-:-:S04]  /*22f0*/  I2FP.F32.S32 R29, R28 ;  /* 0x0000001c001d7245 */ /* 0x000fc80000201400 */
[----:B------:R-:W-:Y:S01]  /*2300*/  I2FP.F32.S32 R31, R31 ;  /* 0x0000001f001f7245 */ /* 0x000fe20000201400 */
[----:B------:R-:W-:-:S04]  /*2310*/  FADD R28, R12, R29 ;  /* 0x0000001d0c1c7221 */ /* 0x000fc80000000000 */
[----:B------:R-:W-:-:S05]  /*2320*/  FFMA R28, -R25, R31, R28 ;  /* 0x0000001f191c7223 */ /* 0x000fca000000011c */
[----:B------:R-:W-:-:S13]  /*2330*/  FSETP.GEU.AND P0, PT, R28, R17, PT ;  /* 0x000000111c00720b */ /* 0x000fda0003f0e000 */
[----:B------:R-:W-:Y:S05]  /*2340*/  @!P0 BREAK.RELIABLE B2 ;  /* 0x0000000000028942 */ /* 0x000fea0003800100 */
[----:B------:R-:W-:Y:S05]  /*2350*/  @!P0 BRA `(.L_x_9) ;  /* 0x0000000000448947 */ /* 0x000fea0003800000 */
[----:B------:R-:W-:Y:S01]  /*2360*/  IMAD.MOV.U32 R29, RZ, RZ, 0x1 ;  /* 0x00000001ff1d7424 */ /* 0x000fe200078e00ff */
[----:B------:R-:W-:Y:S06]  /*2370*/  BRA `(.L_x_12) ;  /* 0x00000000002c7947 */ /* 0x000fec0003800000 */
.L_x_11:
[----:B------:R-:W-:Y:S01]  /*2380*/  ISETP.NE.AND P0, PT, R19, 0x5, PT ;  /* 0x000000051300780c */ /* 0x000fe20003f05270 */
[----:B------:R-:W-:-:S12]  /*2390*/  IMAD.MOV.U32 R32, RZ, RZ, 0x1 ;  /* 0x00000001ff207424 */ /* 0x000fd800078e00ff */
[----:B------:R-:W-:Y:S01]  /*23a0*/  @!P0 LOP3.LUT R33, RZ, R27, RZ, 0x33, !PT ;  /* 0x0000001bff218212 */ /* 0x000fe200078e33ff */
[----:B------:R-:W-:-:S04]  /*23b0*/  @!P0 VIADD R29, R27, 0x1 ;  /* 0x000000011b1d8836 */ /* 0x000fc80000000000 */
[----:B------:R-:W-:Y:S01]  /*23c0*/  @!P0 IMAD.IADD R33, R26, 0x1, R33 ;  /* 0x000000011a218824 */ /* 0x000fe200078e0221 */
[----:B------:R-:W-:Y:S02]  /*23d0*/  @!P0 I2FP.F32.S32 R31, R29 ;  /* 0x0000001d001f8245 */ /* 0x000fe40000201400 */
[----:B------:R-:W-:Y:S02]  /*23e0*/  PRMT R29, RZ, 0x7610, R29 ;  /* 0x00007610ff1d7816 */ /* 0x000fe4000000001d */
[----:B------:R-:W-:Y:S01]  /*23f0*/  @!P0 I2FP.F32.S32 R33, R33 ;  /* 0x0000002100218245 */ /* 0x000fe20000201400 */
[----:B------:R-:W-:Y:S01]  /*2400*/  @!P0 FADD R30, R12, R31 ;  /* 0x0000001f0c1e8221 */ /* 0x000fe20000000000 */
[----:B------:R-:W-:-:S03]  /*2410*/  @!P0 PRMT R29, R32, 0x7610, R29 ;  /* 0x00007610201d8816 */ /* 0x000fc6000000001d */
[----:B-----5:R-:W-:-:S07]  /*2420*/  @!P0 FFMA R28, -R25, R33, R30 ;  /* 0x00000021191c8223 */ /* 0x020fce000000011e */
.L_x_12:
[----:B------:R-:W-:Y:S05]  /*2430*/  BSYNC.RELIABLE B2 ;  /* 0x0000000000027941 */ /* 0x000fea0003800100 */
.L_x_10:
[C---:B------:R-:W-:Y:S01]  /*2440*/  ISETP.NE.AND P0, PT, R19.reuse, R10, PT ;  /* 0x0000000a1300720c */ /* 0x040fe20003f05270 */
[----:B------:R-:W-:-:S12]  /*2450*/  VIADD R19, R19, 0x1 ;  /* 0x0000000113137836 */ /* 0x000fd80000000000 */
[----:B------:R-:W-:Y:S05]  /*2460*/  @P0 BRA `(.L_x_13) ;  /* 0xfffffffc002c0947 */ /* 0x000fea000383ffff */
.L_x_9:
[----:B------:R-:W-:Y:S05]  /*2470*/  BSYNC.RECONVERGENT B1 ;  /* 0x0000000000017941 */ /* 0x000fea0003800200 */
.L_x_8:
[----:B------:R-:W-:Y:S01]  /*2480*/  FSETP.GT.AND P0, PT, R28, R17, PT ;  /* 0x000000111c00720b */ /* 0x000fe20003f04000 */
[----:B------:R-:W-:Y:S01]  /*2490*/  BSSY.RECONVERGENT B1, `(.L_x_14) ;  /* 0x000001a000017945 */ /* 0x000fe20003800200 */
[----:B------:R-:W-:Y:S02]  /*24a0*/  LOP3.LUT R20, R20, 0xfffffffe, RZ, 0xc0, !PT ;  /* 0xfffffffe14147812 */ /* 0x000fe400078ec0ff */
[----:B------:R-:W-:Y:S02]  /*24b0*/  SEL R27, R27, R18, P0 ;  /* 0x000000121b1b7207 */ /* 0x000fe40000000000 */
[----:B------:R-:W-:Y:S02]  /*24c0*/  SEL R26, R26, R13, P0 ;  /* 0x0000000d1a1a7207 */ /* 0x000fe40000000000 */
[----:B------:R-:W-:Y:S02]  /*24d0*/  LOP3.LUT R27, RZ, R27, RZ, 0x33, !PT ;  /* 0x0000001bff1b7212 */ /* 0x000fe400078e33ff */
[----:B------:R-:W-:-:S02]  /*24e0*/  FSEL R10, R12, R11, P0 ;  /* 0x0000000b0c0a7208 */ /* 0x000fc40000000000 */
[----:B------:R-:W-:Y:S01]  /*24f0*/  ISETP.GE.AND P0, PT, R20, 0x5, PT ;  /* 0x000000051400780c */ /* 0x000fe20003f06270 */
[--C-:B------:R-:W-:Y:S01]  /*2500*/  IMAD.IADD R9, R26, 0x1, R27.reuse ;  /* 0x000000011a097824 */ /* 0x100fe200078e021b */
[C---:B------:R-:W-:Y:S01]  /*2510*/  ISETP.GE.AND P1, PT, R20.reuse, 0x4, PT ;  /* 0x000000041400780c */ /* 0x040fe20003f26270 */
[C---:B------:R-:W-:Y:S01]  /*2520*/  IMAD.IADD R27, R20.reuse, 0x1, R27 ;  /* 0x00000001141b7824 */ /* 0x040fe200078e021b */
[----:B------:R-:W-:Y:S02]  /*2530*/  ISETP.GE.AND P2, PT, R20, 0x3, PT ;  /* 0x000000031400780c */ /* 0x000fe40003f46270 */
[----:B------:R-:W-:Y:S02]  /*2540*/  I2FP.F32.S32 R9, R9 ;  /* 0x0000000900097245 */ /* 0x000fe40000201400 */
[----:B------:R-:W-:Y:S02]  /*2550*/  I2FP.F32.S32 R27, R27 ;  /* 0x0000001b001b7245 */ /* 0x000fe40000201400 */
[----:B------:R-:W0:Y:S03]  /*2560*/  MUFU.RCP R18, R9 ;  /* 0x0000000900127308 */ /* 0x000e260000001000 */
[----:B------:R-:W-:-:S05]  /*2570*/  FADD R10, -R10, R27 ;  /* 0x0000001b0a0a7221 */ /* 0x000fca0000000100 */
[----:B------:R-:W2:Y:S01]  /*2580*/  FCHK P3, -R10, R9 ;  /* 0x000000090a007302 */ /* 0x000ea20000060100 */
[----:B0-----:R-:W-:-:S04]  /*2590*/  FFMA R11, -R9, R18, 1 ;  /* 0x3f800000090b7423 */ /* 0x001fc80000000112 */
[----:B------:R-:W-:-:S04]  /*25a0*/  FFMA R11, R18, R11, R18 ;  /* 0x0000000b120b7223 */ /* 0x000fc80000000012 */
[----:B------:R-:W-:-:S04]  /*25b0*/  FFMA R12, -R10, R11, RZ ;  /* 0x0000000b0a0c7223 */ /* 0x000fc800000001ff */
[----:B------:R-:W-:-:S04]  /*25c0*/  FFMA R13, -R9, R12, -R10 ;  /* 0x0000000c090d7223 */ /* 0x000fc8000000090a */
[----:B------:R-:W-:Y:S01]  /*25d0*/  FFMA R11, R11, R13, R12 ;  /* 0x0000000d0b0b7223 */ /* 0x000fe2000000000c */
[----:B--2---:R-:W-:Y:S06]  /*25e0*/  @!P3 BRA `(.L_x_15) ;  /* 0x000000000010b947 */ /* 0x004fec0003800000 */
[----:B------:R-:W-:Y:S01]  /*25f0*/  FADD R10, -R10, -RZ ;  /* 0x800000ff0a0a7221 */ /* 0x000fe20000000100 */
[----:B------:R-:W-:-:S07]  /*2600*/  MOV R12, 0x2620 ;  /* 0x00002620000c7802 */ /* 0x000fce0000000f00 */
[----:B-1----:R-:W-:Y:S05]  /*2610*/  CALL.REL.NOINC `($__internal_0_$__cuda_sm3x_div_rn_noftz_f32_slowpath) ;  /* 0x0000000400887944 */ /* 0x002fea0003c00000 */
[----:B------:R-:W-:-:S07]  /*2620*/  IMAD.MOV.U32 R11, RZ, RZ, R9 ;  /* 0x000000ffff0b7224 */ /* 0x000fce00078e0009 */
.L_x_15:
[----:B------:R-:W-:Y:S05]  /*2630*/  BSYNC.RECONVERGENT B1 ;  /* 0x0000000000017941 */ /* 0x000fea0003800200 */
.L_x_14:
[----:B------:R-:W-:Y:S02]  /*2640*/  ISETP.NE.AND P3, PT, R24, RZ, PT ;  /* 0x000000ff1800720c */ /* 0x000fe40003f65270 */
[CC--:B------:R-:W-:Y:S02]  /*2650*/  FSEL R10, R11.reuse, -R11.reuse, !P4 ;  /* 0x8000000b0b0a7208 */ /* 0x0c0fe40006000000 */
[CC--:B------:R-:W-:Y:S02]  /*2660*/  FSEL R9, R11.reuse, -R11.reuse, !P3 ;  /* 0x8000000b0b097208 */ /* 0x0c0fe40005800000 */
[-C--:B------:R-:W-:Y:S01]  /*2670*/  FSEL R12, R11, -R11.reuse, !P2 ;  /* 0x8000000b0b0c7208 */ /* 0x080fe20005000000 */
[--C-:B------:R-:W-:Y:S01]  /*2680*/  FADD.SAT R7, R7, R10.reuse ;  /* 0x0000000a07077221 */ /* 0x100fe20000002000 */
[CC--:B------:R-:W-:Y:S01]  /*2690*/  FSEL R13, R11.reuse, -R11.reuse, !P1 ;  /* 0x8000000b0b0d7208 */ /* 0x0c0fe20004800000 */
[----:B------:R-:W-:Y:S01]  /*26a0*/  FADD.SAT R9, R6, R9 ;  /* 0x0000000906097221 */ /* 0x000fe20000002000 */
[----:B------:R-:W-:Y:S01]  /*26b0*/  FSEL R6, R11, -R11, !P0 ;  /* 0x8000000b0b067208 */ /* 0x000fe20004000000 */
[----:B------:R-:W-:Y:S01]  /*26c0*/  FADD.SAT R11, R4, R10 ;  /* 0x0000000a040b7221 */ /* 0x000fe20000002000 */
[----:B------:R-:W-:Y:S01]  /*26d0*/  FADD.SAT R12, R5, R12 ;  /* 0x0000000c050c7221 */ /* 0x000fe20000002000 */
[----:B------:R-:W-:Y:S01]  /*26e0*/  FADD.SAT R2, R2, R13 ;  /* 0x0000000d02027221 */ /* 0x000fe20000002000 */
[----:B------:R0:W-:Y:S01]  /*26f0*/  STL [R8], R9 ;  /* 0x0000000908007387 */ /* 0x0001e20000100800 */
[----:B------:R-:W-:-:S03]  /*2700*/  FADD.SAT R3, R3, R6 ;  /* 0x0000000603037221 */ /* 0x000fc60000002000 */
[----:B------:R0:W-:Y:S04]  /*2710*/  STL [R0], R7 ;  /* 0x0000000700007387 */ /* 0x0001e80000100800 */
[----:B------:R0:W-:Y:S04]  /*2720*/  STL [R16], R11 ;  /* 0x0000000b10007387 */ /* 0x0001e80000100800 */
[----:B------:R0:W-:Y:S04]  /*2730*/  STL [R23], R12 ;  /* 0x0000000c17007387 */ /* 0x0001e80000100800 */
[----:B------:R0:W-:Y:S04]  /*2740*/  STL [R21], R2 ;  /* 0x0000000215007387 */ /* 0x0001e80000100800 */
[----:B------:R0:W-:Y:S02]  /*2750*/  STL [R22], R3 ;  /* 0x0000000316007387 */ /* 0x0001e40000100800 */
.L_x_7:
[----:B------:R-:W-:Y:S05]  /*2760*/  BSYNC.RECONVERGENT B0 ;  /* 0x0000000000007941 */ /* 0x000fea0003800200 */
.L_x_6:
[----:B------:R-:W-:Y:S05]  /*2770*/  WARPSYNC.ALL ;  /* 0x0000000000007948 */ /* 0x000fea0003800000 */
[----:B------:R-:W-:Y:S06]  /*2780*/  BAR.SYNC.DEFER_BLOCKING 0x0 ;  /* 0x0000000000007b1d */ /* 0x000fec0000010000 */
[----:B------:R-:W5:Y:S04]  /*2790*/  LDL.64 R18, [R1+0x48] ;  /* 0x0000480001127983 */ /* 0x000f680000100a00 */
[----:B------:R-:W5:Y:S04]  /*27a0*/  LDL.64 R4, [R1+0x50] ;  /* 0x0000500001047983 */ /* 0x000f680000100a00 */
[----:B0-----:R-:W5:Y:S04]  /*27b0*/  LDL.64 R2, [R1+0x58] ;  /* 0x0000580001027983 */ /* 0x001f680000100a00 */
[----:B----4-:R-:W4:Y:S04]  /*27c0*/  LDG.E R22, desc[UR8][R14.64] ;  /* 0x000000080e167981 */ /* 0x010f28000c1e1900 */
[----:B------:R-:W4:Y:S04]  /*27d0*/  LDG.E R16, desc[UR8][R14.64+0x4] ;  /* 0x000004080e107981 */ /* 0x000f28000c1e1900 */
[----:B------:R-:W4:Y:S04]  /*27e0*/  LDG.E R8, desc[UR8][R14.64+0x8] ;  /* 0x000008080e087981 */ /* 0x000f28000c1e1900 */
[----:B------:R-:W4:Y:S04]  /*27f0*/  LDG.E R0, desc[UR8][R14.64+0xc] ;  /* 0x00000c080e007981 */ /* 0x000f28000c1e1900 */
[----:B------:R-:W1:Y:S04]  /*2800*/  LDG.E R7, desc[UR8][R14.64+0x10] ;  /* 0x000010080e077981 */ /* 0x000e68000c1e1900 */
[----:B------:R-:W4:Y:S01]  /*2810*/  LDG.E R6, desc[UR8][R14.64+0x14] ;  /* 0x000014080e067981 */ /* 0x000f22000c1e1900 */
[----:B------:R-:W0:Y:S01]  /*2820*/  S2UR UR6, SR_CgaCtaId ;  /* 0x00000000000679c3 */ /* 0x000e220000008800 */
[----:B------:R-:W2:Y:S01]  /*2830*/  S2R R9, SR_TID.X ;  /* 0x0000000000097919 */ /* 0x000ea20000002100 */
[----:B------:R-:W-:-:S02]  /*2840*/  UMOV UR5, 0x400 ;  /* 0x0000040000057882 */ /* 0x000fc40000000000 */
[----:B0-----:R-:W-:-:S06]  /*2850*/  ULEA UR5, UR6, UR5, 0x18 ;  /* 0x0000000506057291 */ /* 0x001fcc000f8ec0ff */
[----:B--2---:R-:W-:-:S05]  /*2860*/  LEA R17, R9, UR5, 0x2 ;  /* 0x0000000509117c11 */ /* 0x004fca000f8e10ff */
[----:B------:R-:W5:Y:S04]  /*2870*/  LDS R11, [R17] ;  /* 0x00000000110b7984 */ /* 0x000f680000000800 */
[----:B------:R-:W0:Y:S04]  /*2880*/  LDS R12, [R17+0x200] ;  /* 0x00020000110c7984 */ /* 0x000e280000000800 */
[----:B------:R-:W2:Y:S04]  /*2890*/  LDS R9, [R17+0x400] ;  /* 0x0004000011097984 */ /* 0x000ea80000000800 */
[----:B------:R-:W2:Y:S04]  /*28a0*/  LDS R10, [R17+0x600] ;  /* 0x00060000110a7984 */ /* 0x000ea80000000800 */
[----:B---3--:R-:W3:Y:S04]  /*28b0*/  LDS R21, [R17+0x800] ;  /* 0x0008000011157984 */ /* 0x008ee80000000800 */
[----:B------:R4:W3:Y:S01]  /*28c0*/  LDS R20, [R17+0xa00] ;  /* 0x000a000011147984 */ /* 0x0008e20000000800 */
[----:B-----5:R-:W-:Y:S01]  /*28d0*/  FADD R11, -R11, R18 ;  /* 0x000000120b0b7221 */ /* 0x020fe20000000100 */
[----:B0-----:R-:W-:Y:S01]  /*28e0*/  FADD R12, R19, -R12 ;  /* 0x8000000c130c7221 */ /* 0x001fe20000000000 */
[----:B----4-:R-:W-:-:S02]  /*28f0*/  HADD2.F32 R13, -RZ, R22.H1_H1 ;  /* 0x30000016ff0d7230 */ /* 0x010fc40000004100 */
[----:B------:R-:W-:-:S03]  /*2900*/  HADD2.F32 R26, -RZ, R16.H1_H1 ;  /* 0x30000010ff1a7230 */ /* 0x000fc60000004100 */
[----:B------:R-:W-:Y:S01]  /*2910*/  FADD R13, R18, -R13 ;  /* 0x8000000d120d7221 */ /* 0x000fe20000000000 */
[----:B------:R-:W-:-:S03]  /*2920*/  HADD2.F32 R22, -RZ, R22.H0_H0 ;  /* 0x20000016ff167230 */ /* 0x000fc60000004100 */
[----:B------:R-:W-:Y:S01]  /*2930*/  FMUL R24, R13, 0.89999997615814208984 ;  /* 0x3f6666660d187820 */ /* 0x000fe20000400000 */
[----:B------:R-:W-:-:S03]  /*2940*/  FADD R26, R19, -R26 ;  /* 0x8000001a131a7221 */ /* 0x000fc60000000000 */
[----:B------:R-:W-:Y:S01]  /*2950*/  FFMA R11, R11, 1.8999999761581420898, -R24 ;  /* 0x3ff333330b0b7823 */ /* 0x000fe20000000818 */
[----:B------:R-:W-:Y:S01]  /*2960*/  FMUL R13, R26, 0.89999997615814208984 ;  /* 0x3f6666661a0d7820 */ /* 0x000fe20000400000 */
[----:B------:R-:W-:Y:S02]  /*2970*/  HADD2.F32 R17, -RZ, R8.H1_H1 ;  /* 0x30000008ff117230 */ /* 0x000fe40000004100 */
[----:B------:R-:W-:Y:S01]  /*2980*/  FADD R11, R22, R11 ;  /* 0x0000000b160b7221 */ /* 0x000fe20000000000 */
[----:B------:R-:W-:Y:S01]  /*2990*/  FFMA R13, R12, 1.8999999761581420898, -R13 ;  /* 0x3ff333330c0d7823 */ /* 0x000fe2000000080d */
[----:B------:R-:W-:Y:S02]  /*29a0*/  HADD2.F32 R12, -RZ, R16.H0_H0 ;  /* 0x20000010ff0c7230 */ /* 0x000fe40000004100 */
[----:B------:R-:W-:Y:S02]  /*29b0*/  HADD2.F32 R16, -RZ, R0.H1_H1 ;  /* 0x30000000ff107230 */ /* 0x000fe40000004100 */
[----:B-1----:R-:W-:-:S02]  /*29c0*/  HADD2.F32 R23, -RZ, R7.H1_H1 ;  /* 0x30000007ff177230 */ /* 0x002fc40000004100 */
[----:B------:R-:W-:Y:S01]  /*29d0*/  HADD2.F32 R22, -RZ, R6.H1_H1 ;  /* 0x30000006ff167230 */ /* 0x000fe20000004100 */
[----:B------:R-:W-:Y:S01]  /*29e0*/  F2FP.F16.F32.PACK_AB R11, R18, R11 ;  /* 0x0000000b120b723e */ /* 0x000fe200000000ff */
[----:B------:R-:W-:Y:S01]  /*29f0*/  FADD R12, R12, R13 ;  /* 0x0000000d0c0c7221 */ /* 0x000fe20000000000 */
[----:B------:R-:W-:Y:S01]  /*2a00*/  FADD R17, R4, -R17 ;  /* 0x8000001104117221 */ /* 0x000fe20000000000 */
[----:B------:R-:W-:Y:S01]  /*2a10*/  FADD R13, R5, -R16 ;  /* 0x80000010050d7221 */ /* 0x000fe20000000000 */
[----:B------:R-:W-:Y:S01]  /*2a20*/  FADD R23, R2, -R23 ;  /* 0x8000001702177221 */ /* 0x000fe20000000000 */
[----:B------:R-:W-:Y:S01]  /*2a30*/  FADD R22, R3, -R22 ;  /* 0x8000001603167221 */ /* 0x000fe20000000000 */
[----:B------:R0:W-:Y:S01]  /*2a40*/  STG.E desc[UR8][R14.64], R11 ;  /* 0x0000000b0e007986 */ /* 0x0001e2000c101908 */
[----:B------:R-:W-:Y:S01]  /*2a50*/  FMUL R16, R17, 0.89999997615814208984 ;  /* 0x3f66666611107820 */ /* 0x000fe20000400000 */
[----:B--2---:R-:W-:Y:S01]  /*2a60*/  FADD R9, -R9, R4 ;  /* 0x0000000409097221 */ /* 0x004fe20000000100 */
[----:B------:R-:W-:Y:S01]  /*2a70*/  FMUL R13, R13, 0.89999997615814208984 ;  /* 0x3f6666660d0d7820 */ /* 0x000fe20000400000 */
[----:B------:R-:W-:Y:S01]  /*2a80*/  FADD R10, R5, -R10 ;  /* 0x8000000a050a7221 */ /* 0x000fe20000000000 */
[----:B------:R-:W-:Y:S01]  /*2a90*/  FMUL R18, R23, 0.89999997615814208984 ;  /* 0x3f66666617127820 */ /* 0x000fe20000400000 */
[----:B---3--:R-:W-:Y:S01]  /*2aa0*/  FADD R21, -R21, R2 ;  /* 0x0000000215157221 */ /* 0x008fe20000000100 */
[----:B------:R-:W-:Y:S01]  /*2ab0*/  FADD R20, R3, -R20 ;  /* 0x8000001403147221 */ /* 0x000fe20000000000 */
[----:B------:R-:W-:-:S02]  /*2ac0*/  HADD2.F32 R8, -RZ, R8.H0_H0 ;  /* 0x20000008ff087230 */ /* 0x000fc40000004100 */
[----:B0-----:R-:W-:Y:S01]  /*2ad0*/  FMUL R11, R22, 0.89999997615814208984 ;  /* 0x3f666666160b7820 */ /* 0x001fe20000400000 */
[----:B------:R-:W-:Y:S02]  /*2ae0*/  HADD2.F32 R0, -RZ, R0.H0_H0 ;  /* 0x20000000ff007230 */ /* 0x000fe40000004100 */
[----:B------:R-:W-:Y:S01]  /*2af0*/  FFMA R9, R9, 1.8999999761581420898, -R16 ;  /* 0x3ff3333309097823 */ /* 0x000fe20000000810 */
[----:B------:R-:W-:Y:S02]  /*2b00*/  HADD2.F32 R7, -RZ, R7.H0_H0 ;  /* 0x20000007ff077230 */ /* 0x000fe40000004100 */
[----:B------:R-:W-:Y:S01]  /*2b10*/  FFMA R13, R10, 1.8999999761581420898, -R13 ;  /* 0x3ff333330a0d7823 */ /* 0x000fe2000000080d */
[----:B------:R-:W-:Y:S02]  /*2b20*/  HADD2.F32 R6, -RZ, R6.H0_H0 ;  /* 0x20000006ff067230 */ /* 0x000fe40000004100 */
[----:B------:R-:W-:Y:S01]  /*2b30*/  FFMA R18, R21, 1.8999999761581420898, -R18 ;  /* 0x3ff3333315127823 */ /* 0x000fe20000000812 */
[----:B------:R-:W-:Y:S01]  /*2b40*/  FFMA R11, R20, 1.8999999761581420898, -R11 ;  /* 0x3ff33333140b7823 */ /* 0x000fe2000000080b */
[----:B------:R-:W-:Y:S01]  /*2b50*/  FADD R9, R8, R9 ;  /* 0x0000000908097221 */ /* 0x000fe20000000000 */
[----:B------:R-:W-:Y:S01]  /*2b60*/  FADD R0, R0, R13 ;  /* 0x0000000d00007221 */ /* 0x000fe20000000000 */
[----:B------:R-:W-:Y:S01]  /*2b70*/  FADD R7, R7, R18 ;  /* 0x0000001207077221 */ /* 0x000fe20000000000 */
[----:B------:R-:W-:Y:S01]  /*2b80*/  FADD R6, R6, R11 ;  /* 0x0000000b06067221 */ /* 0x000fe20000000000 */
[----:B------:R-:W-:-:S02]  /*2b90*/  F2FP.F16.F32.PACK_AB R19, R19, R12 ;  /* 0x0000000c1313723e */ /* 0x000fc400000000ff */
[----:B------:R-:W-:Y:S02]  /*2ba0*/  F2FP.F16.F32.PACK_AB R9, R4, R9 ;  /* 0x000000090409723e */ /* 0x000fe400000000ff */
[----:B------:R-:W-:Y:S02]  /*2bb0*/  F2FP.F16.F32.PACK_AB R5, R5, R0 ;  /* 0x000000000505723e */ /* 0x000fe400000000ff */
[----:B------:R-:W-:Y:S02]  /*2bc0*/  F2FP.F16.F32.PACK_AB R7, R2, R7 ;  /* 0x000000070207723e */ /* 0x000fe400000000ff */
[----:B------:R-:W-:Y:S01]  /*2bd0*/  F2FP.F16.F32.PACK_AB R3, R3, R6 ;  /* 0x000000060303723e */ /* 0x000fe200000000ff */
[----:B------:R-:W-:Y:S04]  /*2be0*/  STG.E desc[UR8][R14.64+0x4], R19 ;  /* 0x000004130e007986 */ /* 0x000fe8000c101908 */
[----:B------:R-:W-:Y:S04]  /*2bf0*/  STG.E desc[UR8][R14.64+0x8], R9 ;  /* 0x000008090e007986 */ /* 0x000fe8000c101908 */
[----:B------:R-:W-:Y:S04]  /*2c00*/  STG.E desc[UR8][R14.64+0xc], R5 ;  /* 0x00000c050e007986 */ /* 0x000fe8000c101908 */
[----:B------:R-:W-:Y:S04]  /*2c10*/  STG.E desc[UR8][R14.64+0x10], R7 ;  /* 0x000010070e007986 */ /* 0x000fe8000c101908 */
[----:B------:R-:W-:Y:S01]  /*2c20*/  STG.E desc[UR8][R14.64+0x14], R3 ;  /* 0x000014030e007986 */ /* 0x000fe2000c101908 */
[----:B------:R-:W-:Y:S05]  /*2c30*/  EXIT ;  /* 0x000000000000794d */ /* 0x000fea0003800000 */
        .weak           $__internal_0_$__cuda_sm3x_div_rn_noftz_f32_slowpath
        .type           $__internal_0_$__cuda_sm3x_div_rn_noftz_f32_slowpath,@function
        .size           $__internal_0_$__cuda_sm3x_div_rn_noftz_f32_slowpath,(.L_x_97 - $__internal_0_$__cuda_sm3x_div_rn_noftz_f32_slowpath)
$__internal_0_$__cuda_sm3x_div_rn_noftz_f32_slowpath:
[--C-:B------:R-:W-:Y:S01]  /*2c40*/  SHF.R.U32.HI R13, RZ, 0x17, R9.reuse ;  /* 0x00000017ff0d7819 */ /* 0x100fe20000011609 */
[----:B------:R-:W-:Y:S01]  /*2c50*/  BSSY.RECONVERGENT B2, `(.L_x_16) ;  /* 0x0000064000027945 */ /* 0x000fe20003800200 */
[----:B------:R-:W-:Y:S01]  /*2c60*/  SHF.R.U32.HI R11, RZ, 0x17, R10 ;  /* 0x00000017ff0b7819 */ /* 0x000fe2000001160a */
[----:B------:R-:W-:Y:S01]  /*2c70*/  IMAD.MOV.U32 R17, RZ, RZ, R9 ;  /* 0x000000ffff117224 */ /* 0x000fe200078e0009 */
[----:B------:R-:W-:Y:S02]  /*2c80*/  LOP3.LUT R13, R13, 0xff, RZ, 0xc0, !PT ;  /* 0x000000ff0d0d7812 */ /* 0x000fe400078ec0ff */
[----:B------:R-:W-:-:S03]  /*2c90*/  LOP3.LUT R25, R11, 0xff, RZ, 0xc0, !PT ;  /* 0x000000ff0b197812 */ /* 0x000fc600078ec0ff */
[----:B------:R-:W-:Y:S02]  /*2ca0*/  VIADD R19, R13, 0xffffffff ;  /* 0xffffffff0d137836 */ /* 0x000fe40000000000 */
[----:B------:R-:W-:-:S03]  /*2cb0*/  VIADD R18, R25, 0xffffffff ;  /* 0xffffffff19127836 */ /* 0x000fc60000000000 */
[----:B------:R-:W-:-:S04]  /*2cc0*/  ISETP.GT.U32.AND P3, PT, R19, 0xfd, PT ;  /* 0x000000fd1300780c */ /* 0x000fc80003f64070 */
[----:B------:R-:W-:-:S13]  /*2cd0*/  ISETP.GT.U32.OR P3, PT, R18, 0xfd, P3 ;  /* 0x000000fd1200780c */ /* 0x000fda0001f64470 */
[----:B------:R-:W-:Y:S01]  /*2ce0*/  @!P3 IMAD.MOV.U32 R11, RZ, RZ, RZ ;  /* 0x000000ffff0bb224 */ /* 0x000fe200078e00ff */
[----:B------:R-:W-:Y:S06]  /*2cf0*/  @!P3 BRA `(.L_x_17) ;  /* 0x000000000060b947 */ /* 0x000fec0003800000 */
[----:B------:R-:W-:Y:S02]  /*2d00*/  FSETP.GTU.FTZ.AND P3, PT, |R10|, +INF , PT ;  /* 0x7f8000000a00780b */ /* 0x000fe40003f7c200 */
[----:B------:R-:W-:-:S04]  /*2d10*/  FSETP.GTU.FTZ.AND P5, PT, |R9|, +INF , PT ;  /* 0x7f8000000900780b */ /* 0x000fc80003fbc200 */
[----:B------:R-:W-:-:S13]  /*2d20*/  PLOP3.LUT P3, PT, P3, P5, PT, 0xf8, 0x8f ;  /* 0x00000000008f781c */ /* 0x000fda0001f6bf70 */
[----:B------:R-:W-:Y:S05]  /*2d30*/  @P3 BRA `(.L_x_18) ;  /* 0x0000000400503947 */ /* 0x000fea0003800000 */
[----:B------:R-:W-:-:S13]  /*2d40*/  LOP3.LUT P3, RZ, R17, 0x7fffffff, R10, 0xc8, !PT ;  /* 0x7fffffff11ff7812 */ /* 0x000fda000786c80a */
[----:B------:R-:W-:Y:S05]  /*2d50*/  @!P3 BRA `(.L_x_19) ;  /* 0x000000040040b947 */ /* 0x000fea0003800000 */
[C---:B------:R-:W-:Y:S02]  /*2d60*/  FSETP.NEU.FTZ.AND P5, PT, |R10|.reuse, +INF , PT ;  /* 0x7f8000000a00780b */ /* 0x040fe40003fbd200 */
[----:B------:R-:W-:Y:S02]  /*2d70*/  FSETP.NEU.FTZ.AND P3, PT, |R9|, +INF , PT ;  /* 0x7f8000000900780b */ /* 0x000fe40003f7d200 */
[----:B------:R-:W-:-:S04]  /*2d80*/  FSETP.NEU.FTZ.AND P6, PT, |R10|, +INF , PT ;  /* 0x7f8000000a00780b */ /* 0x000fc80003fdd200 */
[----:B------:R-:W-:-:S07]  /*2d90*/  P2R R11, PR, RZ, 0x40 ;  /* 0x00000040ff0b7803 */ /* 0x000fce0000000000 */
[----:B------:R-:W-:Y:S05]  /*2da0*/  @!P3 BRA !P5, `(.L_x_19) ;  /* 0x00000004002cb947 */ /* 0x000fea0006800000 */
[----:B------:R-:W-:-:S04]  /*2db0*/  LOP3.LUT P5, RZ, R10, 0x7fffffff, RZ, 0xc0, !PT ;  /* 0x7fffffff0aff7812 */ /* 0x000fc800078ac0ff */
[----:B------:R-:W-:-:S13]  /*2dc0*/  PLOP3.LUT P5, PT, P3, P5, PT, 0x2f, 0xf2 ;  /* 0x0000000000f2781c */ /* 0x000fda0001faa577 */
[----:B------:R-:W-:Y:S05]  /*2dd0*/  @P5 BRA `(.L_x_20) ;  /* 0x0000000400185947 */ /* 0x000fea0003800000 */
[----:B------:R-:W-:-:S04]  /*2de0*/  LOP3.LUT P3, RZ, R17, 0x7fffffff, RZ, 0xc0, !PT ;  /* 0x7fffffff11ff7812 */ /* 0x000fc8000786c0ff */
[----:B------:R-:W-:-:S13]  /*2df0*/  PLOP3.LUT P3, PT, P6, P3, PT, 0x2f, 0xf2 ;  /* 0x0000000000f2781c */ /* 0x000fda0003766577 */
[----:B------:R-:W-:Y:S05]  /*2e00*/  @P3 BRA `(.L_x_21) ;  /* 0x0000000400003947 */ /* 0x000fea0003800000 */
[----:B------:R-:W-:Y:S02]  /*2e10*/  ISETP.GE.AND P3, PT, R18, RZ, PT ;  /* 0x000000ff1200720c */ /* 0x000fe40003f66270 */
[----:B------:R-:W-:-:S11]  /*2e20*/  ISETP.GE.AND P5, PT, R19, RZ, PT ;  /* 0x000000ff1300720c */ /* 0x000fd60003fa6270 */
[----:B------:R-:W-:Y:S02]  /*2e30*/  @P3 IMAD.MOV.U32 R11, RZ, RZ, RZ ;  /* 0x000000ffff0b3224 */ /* 0x000fe400078e00ff */
[----:B------:R-:W-:Y:S01]  /*2e40*/  @!P3 FFMA R10, R10, 1.84467440737095516160e+19, RZ ;  /* 0x5f8000000a0ab823 */ /* 0x000fe200000000ff */
[----:B------:R-:W-:Y:S02]  /*2e50*/  @!P3 IMAD.MOV.U32 R11, RZ, RZ, -0x40 ;  /* 0xffffffc0ff0bb424 */ /* 0x000fe400078e00ff */
[----:B------:R-:W-:Y:S02]  /*2e60*/  @!P5 FFMA R17, R9, 1.84467440737095516160e+19, RZ ;  /* 0x5f8000000911d823 */ /* 0x000fe400000000ff */
[----:B------:R-:W-:-:S07]  /*2e70*/  @!P5 VIADD R11, R11, 0x40 ;  /* 0x000000400b0bd836 */ /* 0x000fce0000000000 */
.L_x_17:
[----:B------:R-:W-:Y:S01]  /*2e80*/  LEA R18, R13, 0xc0800000, 0x17 ;  /* 0xc08000000d127811 */ /* 0x000fe200078eb8ff */
[----:B------:R-:W-:Y:S04]  /*2e90*/  BSSY.RECONVERGENT B3, `(.L_x_22) ;  /* 0x0000036000037945 */ /* 0x000fe80003800200 */
[----:B------:R-:W-:Y:S02]  /*2ea0*/  IMAD.IADD R18, R17, 0x1, -R18 ;  /* 0x0000000111127824 */ /* 0x000fe400078e0a12 */
[----:B------:R-:W-:Y:S02]  /*2eb0*/  VIADD R17, R25, 0xffffff81 ;  /* 0xffffff8119117836 */ /* 0x000fe40000000000 */
[----:B------:R0:W1:Y:S01]  /*2ec0*/  MUFU.RCP R19, R18 ;  /* 0x0000001200137308 */ /* 0x0000620000001000 */
[----:B------:R-:W-:Y:S01]  /*2ed0*/  FADD.FTZ R20, -R18, -RZ ;  /* 0x800000ff12147221 */ /* 0x000fe20000010100 */
[C---:B------:R-:W-:Y:S01]  /*2ee0*/  IMAD R9, R17.reuse, -0x800000, R10 ;  /* 0xff80000011097824 */ /* 0x040fe200078e020a */
[----:B0-----:R-:W-:-:S05]  /*2ef0*/  IADD3 R18, PT, PT, R17, 0x7f, -R13 ;  /* 0x0000007f11127810 */ /* 0x001fca0007ffe80d */
[----:B------:R-:W-:Y:S02]  /*2f00*/  IMAD.IADD R18, R18, 0x1, R11 ;  /* 0x0000000112127824 */ /* 0x000fe400078e020b */
[----:B-1----:R-:W-:-:S04]  /*2f10*/  FFMA R26, R19, R20, 1 ;  /* 0x3f800000131a7423 */ /* 0x002fc80000000014 */
[----:B------:R-:W-:-:S04]  /*2f20*/  FFMA R25, R19, R26, R19 ;  /* 0x0000001a13197223 */ /* 0x000fc80000000013 */
[----:B------:R-:W-:-:S04]  /*2f30*/  FFMA R10, R9, R25, RZ ;  /* 0x00000019090a7223 */ /* 0x000fc800000000ff */
[----:B------:R-:W-:-:S04]  /*2f40*/  FFMA R19, R20, R10, R9 ;  /* 0x0000000a14137223 */ /* 0x000fc80000000009 */
[----:B------:R-:W-:-:S04]  /*2f50*/  FFMA R26, R25, R19, R10 ;  /* 0x00000013191a7223 */ /* 0x000fc8000000000a */
[----:B------:R-:W-:-:S04]  /*2f60*/  FFMA R19, R20, R26, R9 ;  /* 0x0000001a14137223 */ /* 0x000fc80000000009 */
[----:B------:R-:W-:-:S05]  /*2f70*/  FFMA R9, R25, R19, R26 ;  /* 0x0000001319097223 */ /* 0x000fca000000001a */
[----:B------:R-:W-:-:S04]  /*2f80*/  SHF.R.U32.HI R10, RZ, 0x17, R9 ;  /* 0x00000017ff0a7819 */ /* 0x000fc80000011609 */
[----:B------:R-:W-:-:S05]  /*2f90*/  LOP3.LUT R10, R10, 0xff, RZ, 0xc0, !PT ;  /* 0x000000ff0a0a7812 */ /* 0x000fca00078ec0ff */
[----:B------:R-:W-:-:S04]  /*2fa0*/  IMAD.IADD R17, R10, 0x1, R18 ;  /* 0x000000010a117824 */ /* 0x000fc800078e0212 */
[----:B------:R-:W-:-:S05]  /*2fb0*/  VIADD R10, R17, 0xffffffff ;  /* 0xffffffff110a7836 */ /* 0x000fca0000000000 */
[----:B------:R-:W-:-:S13]  /*2fc0*/  ISETP.GE.U32.AND P3, PT, R10, 0xfe, PT ;  /* 0x000000fe0a00780c */ /* 0x000fda0003f66070 */
[----:B------:R-:W-:Y:S05]  /*2fd0*/  @!P3 BRA `(.L_x_23) ;  /* 0x000000000080b947 */ /* 0x000fea0003800000 */
[----:B------:R-:W-:-:S13]  /*2fe0*/  ISETP.GT.AND P3, PT, R17, 0xfe, PT ;  /* 0x000000fe1100780c */ /* 0x000fda0003f64270 */
[----:B------:R-:W-:Y:S05]  /*2ff0*/  @P3 BRA `(.L_x_24) ;  /* 0x00000000006c3947 */ /* 0x000fea0003800000 */
[----:B------:R-:W-:-:S13]  /*3000*/  ISETP.GE.AND P3, PT, R17, 0x1, PT ;  /* 0x000000011100780c */ /* 0x000fda0003f66270 */
[----:B------:R-:W-:Y:S05]  /*3010*/  @P3 BRA `(.L_x_25) ;  /* 0x0000000000743947 */ /* 0x000fea0003800000 */
[----:B------:R-:W-:Y:S02]  /*3020*/  ISETP.GE.AND P3, PT, R17, -0x18, PT ;  /* 0xffffffe81100780c */ /* 0x000fe40003f66270 */
[----:B------:R-:W-:-:S11]  /*3030*/  LOP3.LUT R9, R9, 0x80000000, RZ, 0xc0, !PT ;  /* 0x8000000009097812 */ /* 0x000fd600078ec0ff */
[----:B------:R-:W-:Y:S05]  /*3040*/  @!P3 BRA `(.L_x_25) ;  /* 0x000000000068b947 */ /* 0x000fea0003800000 */
[-CC-:B------:R-:W-:Y:S01]  /*3050*/  FFMA.RZ R10, R25, R19.reuse, R26.reuse ;  /* 0x00000013190a7223 */ /* 0x180fe2000000c01a */
[----:B------:R-:W-:Y:S02]  /*3060*/  VIADD R18, R17, 0x20 ;  /* 0x0000002011127836 */ /* 0x000fe40000000000 */
[-CC-:B------:R-:W-:Y:S01]  /*3070*/  FFMA.RM R11, R25, R19.reuse, R26.reuse ;  /* 0x00000013190b7223 */ /* 0x180fe2000000401a */
[----:B------:R-:W-:Y:S01]  /*3080*/  IMAD.MOV R20, RZ, RZ, -R17 ;  /* 0x000000ffff147224 */ /* 0x000fe200078e0a11 */
[----:B------:R-:W-:Y:S02]  /*3090*/  ISETP.NE.AND P3, PT, R17, RZ, PT ;  /* 0x000000ff1100720c */ /* 0x000fe40003f65270 */
[----:B------:R-:W-:Y:S01]  /*30a0*/  LOP3.LUT R13, R10, 0x7fffff, RZ, 0xc0, !PT ;  /* 0x007fffff0a0d7812 */ /* 0x000fe200078ec0ff */
[----:B------:R-:W-:Y:S01]  /*30b0*/  FFMA.RP R10, R25, R19, R26 ;  /* 0x00000013190a7223 */ /* 0x000fe2000000801a */
[----:B------:R-:W-:Y:S02]  /*30c0*/  ISETP.NE.AND P5, PT, R17, RZ, PT ;  /* 0x000000ff1100720c */ /* 0x000fe40003fa5270 */
[----:B------:R-:W-:-:S02]  /*30d0*/  LOP3.LUT R13, R13, 0x800000, RZ, 0xfc, !PT ;  /* 0x008000000d0d7812 */ /* 0x000fc400078efcff */
[----:B------:R-:W-:Y:S02]  /*30e0*/  SEL R20, R20, RZ, P3 ;  /* 0x000000ff14147207 */ /* 0x000fe40001800000 */
[----:B------:R-:W-:Y:S02]  /*30f0*/  SHF.L.U32 R18, R13, R18, RZ ;  /* 0x000000120d127219 */ /* 0x000fe400000006ff */
[----:B------:R-:W-:Y:S02]  /*3100*/  FSETP.NEU.FTZ.AND P3, PT, R10, R11, PT ;  /* 0x0000000b0a00720b */ /* 0x000fe40003f7d000 */
[----:B------:R-:W-:Y:S02]  /*3110*/  ISETP.NE.AND P5, PT, R18, RZ, P5 ;  /* 0x000000ff1200720c */ /* 0x000fe40002fa5270 */
[----:B------:R-:W-:Y:S02]  /*3120*/  SHF.R.U32.HI R20, RZ, R20, R13 ;  /* 0x00000014ff147219 */ /* 0x000fe4000001160d */
[----:B------:R-:W-:-:S02]  /*3130*/  PLOP3.LUT P3, PT, P3, P5, PT, 0xf8, 0x8f ;  /* 0x00000000008f781c */ /* 0x000fc40001f6bf70 */
[----:B------:R-:W-:Y:S02]  /*3140*/  SHF.R.U32.HI R11, RZ, 0x1, R20 ;  /* 0x00000001ff0b7819 */ /* 0x000fe40000011614 */
[----:B------:R-:W-:-:S04]  /*3150*/  SEL R10, RZ, 0x1, !P3 ;  /* 0x00000001ff0a7807 */ /* 0x000fc80005800000 */
[----:B------:R-:W-:-:S04]  /*3160*/  LOP3.LUT R13, R10, 0x1, R11, 0xf8, !PT ;  /* 0x000000010a0d7812 */ /* 0x000fc800078ef80b */
[----:B------:R-:W-:-:S05]  /*3170*/  LOP3.LUT R20, R13, R20, RZ, 0xc0, !PT ;  /* 0x000000140d147212 */ /* 0x000fca00078ec0ff */
[----:B------:R-:W-:-:S05]  /*3180*/  IMAD.IADD R20, R11, 0x1, R20 ;  /* 0x000000010b147824 */ /* 0x000fca00078e0214 */
[----:B------:R-:W-:Y:S01]  /*3190*/  LOP3.LUT R9, R20, R9, RZ, 0xfc, !PT ;  /* 0x0000000914097212 */ /* 0x000fe200078efcff */
[----:B------:R-:W-:Y:S06]  /*31a0*/  BRA `(.L_x_25) ;  /* 0x0000000000107947 */ /* 0x000fec0003800000 */
.L_x_24:
[----:B------:R-:W-:-:S04]  /*31b0*/  LOP3.LUT R9, R9, 0x80000000, RZ, 0xc0, !PT ;  /* 0x8000000009097812 */ /* 0x000fc800078ec0ff */
[----:B------:R-:W-:Y:S01]  /*31c0*/  LOP3.LUT R9, R9, 0x7f800000, RZ, 0xfc, !PT ;  /* 0x7f80000009097812 */ /* 0x000fe200078efcff */
[----:B------:R-:W-:Y:S06]  /*31d0*/  BRA `(.L_x_25) ;  /* 0x0000000000047947 */ /* 0x000fec0003800000 */
.L_x_23:
[----:B------:R-:W-:-:S07]  /*31e0*/  IMAD R9, R18, 0x800000, R9 ;  /* 0x0080000012097824 */ /* 0x000fce00078e0209 */
.L_x_25:
[----:B------:R-:W-:Y:S05]  /*31f0*/  BSYNC.RECONVERGENT B3 ;  /* 0x0000000000037941 */ /* 0x000fea0003800200 */
.L_x_22:
[----:B------:R-:W-:Y:S05]  /*3200*/  BRA `(.L_x_26) ;  /* 0x0000000000207947 */ /* 0x000fea0003800000 */
.L_x_21:
[----:B------:R-:W-:-:S04]  /*3210*/  LOP3.LUT R9, R17, 0x80000000, R10, 0x48, !PT ;  /* 0x8000000011097812 */ /* 0x000fc800078e480a */
[----:B------:R-:W-:Y:S01]  /*3220*/  LOP3.LUT R9, R9, 0x7f800000, RZ, 0xfc, !PT ;  /* 0x7f80000009097812 */ /* 0x000fe200078efcff */
[----:B------:R-:W-:Y:S06]  /*3230*/  BRA `(.L_x_26) ;  /* 0x0000000000147947 */ /* 0x000fec0003800000 */
.L_x_20:
[----:B------:R-:W-:Y:S01]  /*3240*/  LOP3.LUT R9, R17, 0x80000000, R10, 0x48, !PT ;  /* 0x8000000011097812 */ /* 0x000fe200078e480a */
[----:B------:R-:W-:Y:S06]  /*3250*/  BRA `(.L_x_26) ;  /* 0x00000000000c7947 */ /* 0x000fec0003800000 */
.L_x_19:
[----:B------:R-:W0:Y:S01]  /*3260*/  MUFU.RSQ R9, -QNAN ;  /* 0xffc0000000097908 */ /* 0x000e220000001400 */
[----:B------:R-:W-:Y:S05]  /*3270*/  BRA `(.L_x_26) ;  /* 0x0000000000047947 */ /* 0x000fea0003800000 */
.L_x_18:
[----:B------:R-:W-:-:S07]  /*3280*/  FADD.FTZ R9, R10, R9 ;  /* 0x000000090a097221 */ /* 0x000fce0000010000 */
.L_x_26:
[----:B------:R-:W-:Y:S05]  /*3290*/  BSYNC.RECONVERGENT B2 ;  /* 0x0000000000027941 */ /* 0x000fea0003800200 */
.L_x_16:
[----:B------:R-:W-:-:S04]  /*32a0*/  IMAD.MOV.U32 R13, RZ, RZ, 0x0 ;  /* 0x00000000ff0d7424 */ /* 0x000fc800078e00ff */
[----:B0-----:R-:W-:Y:S05]  /*32b0*/  RET.REL.NODEC R12 `(_Z23ADMM_CN_kernel_deg6_16bPKfPfPKjPii) ;  /* 0xffffffcc0c507950 */ /* 0x001fea0003c3ffff */
.L_x_27:
[----:B------:R-:W-:-:S00]  /*32c0*/  BRA `(.L_x_27) ;  /* 0xfffffffc00fc7947 */ /* 0x000fc0000383ffff */
[----:B------:R-:W-:-:S00]  /*32d0*/  NOP ;  /* 0x0000000000007918 */ /* 0x000fc00000000000 */
        /* <DEDUP_REMOVED lines=10> */
.L_x_97:


//--------------------- .text._Z23ADMM_VN_kernel_deg3_16bPKfPfS1_PKji --------------------------
	.section	.text._Z23ADMM_VN_kernel_deg3_16bPKfPfS1_PKji,"ax",@progbits
	.align	128
        .global         _Z23ADMM_VN_kernel_deg3_16bPKfPfS1_PKji
        .type           _Z23ADMM_VN_kernel_deg3_16bPKfPfS1_PKji,@function
        .size           _Z23ADMM_VN_kernel_deg3_16bPKfPfS1_PKji,(.L_x_101 - _Z23ADMM_VN_kernel_deg3_16bPKfPfS1_PKji)
        .other          _Z23ADMM_VN_kernel_deg3_16bPKfPfS1_PKji,@"STO_CUDA_ENTRY STV_DEFAULT"
_Z23ADMM_VN_kernel_deg3_16bPKfPfS1_PKji:
.text._Z23ADMM_VN_kernel_deg3_16bPKfPfS1_PKji:
[----:B------:R-:W-:Y:S01]  /*0000*/  LDC R1, c[0x0][0x37c] ;  /* 0x0000df00ff017b82 */ /* 0x000fe20000000800 */
[----:B------:R-:W0:Y:S01]  /*0010*/  S2R R0, SR_CTAID.X ;  /* 0x0000000000007919 */ /* 0x000e220000002500 */
[----:B------:R-:W0:Y:S01]  /*0020*/  LDCU UR4, c[0x0][0x360] ;  /* 0x00006c00ff0477ac */ /* 0x000e220008000800 */
[----:B------:R-:W0:Y:S01]  /*0030*/  S2R R3, SR_TID.X ;  /* 0x0000000000037919 */ /* 0x000e220000002100 */
[----:B------:R-:W1:Y:S01]  /*0040*/  LDCU UR5, c[0x0][0x3a0] ;  /* 0x00007400ff0577ac */ /* 0x000e620008000800 */
[----:B0-----:R-:W-:-:S05]  /*0050*/  IMAD R0, R0, UR4, R3 ;  /* 0x0000000400007c24 */ /* 0x001fca000f8e0203 */
[----:B-1----:R-:W-:-:S13]  /*0060*/  ISETP.GE.AND P0, PT, R0, UR5, PT ;  /* 0x0000000500007c0c */ /* 0x002fda000bf06270 */
        /* <DEDUP_REMOVED lines=8> */
[----:B0-----:R-:W-:Y:S02]  /*00f0*/  IMAD.WIDE R6, R3, 0x8, R6 ;  /* 0x0000000803067825 */ /* 0x001fe400078e0206 */
[----:B------:R-:W0:Y:S04]  /*0100*/  LDC.64 R2, c[0x0][0x380] ;  /* 0x0000e000ff027b82 */ /* 0x000e280000000a00 */
[----:B-1----:R-:W3:Y:S02]  /*0110*/  LDG.E.64 R6, desc[UR4][R6.64] ;  /* 0x0000000406067981 */ /* 0x002ee4000c1e1b00 */
[C---:B---3--:R-:W-:Y:S02]  /*0120*/  LOP3.LUT R8, R6.reuse, 0xffff, RZ, 0xc0, !PT ;  /* 0x0000ffff06087812 */ /* 0x048fe400078ec0ff */
[----:B------:R-:W-:-:S02]  /*0130*/  PRMT R10, R6, 0x7732, RZ ;  /* 0x00007732060a7816 */ /* 0x000fc400000000ff */
[----:B------:R-:W-:Y:S01]  /*0140*/  LOP3.LUT R12, R7, 0xffff, RZ, 0xc0, !PT ;  /* 0x0000ffff070c7812 */ /* 0x000fe200078ec0ff */
[C---:B------:R-:W-:Y:S02]  /*0150*/  IMAD R9, R11.reuse, 0x1ef0, R8 ;  /* 0x00001ef00b097824 */ /* 0x040fe400078e0208 */
[----:B------:R-:W-:Y:S02]  /*0160*/  IMAD R13, R11, 0x1ef0, R10 ;  /* 0x00001ef00b0d7824 */ /* 0x000fe400078e020a */
[----:B--2---:R-:W-:-:S04]  /*0170*/  IMAD.WIDE R8, R9, 0x4, R4 ;  /* 0x0000000409087825 */ /* 0x004fc800078e0204 */
[----:B------:R-:W-:Y:S02]  /*0180*/  IMAD R11, R11, 0x1ef0, R12 ;  /* 0x00001ef00b0b7824 */ /* 0x000fe400078e020c */
[--C-:B------:R-:W-:Y:S01]  /*0190*/  IMAD.WIDE R6, R13, 0x4, R4.reuse ;  /* 0x000000040d067825 */ /* 0x100fe200078e0204 */
[----:B------:R-:W2:Y:S03]  /*01a0*/  LDG.E R8, desc[UR4][R8.64] ;  /* 0x0000000408087981 */ /* 0x000ea6000c1e1900 */
[----:B------:R-:W-:Y:S02]  /*01b0*/  IMAD.WIDE R10, R11, 0x4, R4 ;  /* 0x000000040b0a7825 */ /* 0x000fe400078e0204 */
[----:B------:R-:W3:Y:S02]  /*01c0*/  LDG.E R6, desc[UR4][R6.64] ;  /* 0x0000000406067981 */ /* 0x000ee4000c1e1900 */
[----:B0-----:R-:W-:-:S02]  /*01d0*/  IMAD.WIDE R4, R0, 0x4, R2 ;  /* 0x0000000400047825 */ /* 0x001fc400078e0202 */
[----:B------:R-:W4:Y:S01]  /*01e0*/  LDG.E R10, desc[UR4][R10.64] ;  /* 0x000000040a0a7981 */ /* 0x000f22000c1e1900 */
[----:B------:R-:W0:Y:S03]  /*01f0*/  LDC.64 R2, c[0x0][0x388] ;  /* 0x0000e200ff027b82 */ /* 0x000e260000000a00 */
[----:B------:R-:W5:Y:S01]  /*0200*/  LDG.E R4, desc[UR4][R4.64] ;  /* 0x0000000404047981 */ /* 0x000f62000c1e1900 */
[----:B0-----:R-:W-:-:S04]  /*0210*/  IMAD.WIDE R2, R0, 0x4, R2 ;  /* 0x0000000400027825 */ /* 0x001fc800078e0202 */
[--C-:B--2---:R-:W-:Y:S02]  /*0220*/  HADD2.F32 R12, -RZ, R8.reuse.H1_H1 ;  /* 0x30000008ff0c7230 */ /* 0x104fe40000004100 */
[----:B------:R-:W-:Y:S02]  /*0230*/  HADD2.F32 R13, -RZ, R8.H0_H0 ;  /* 0x20000008ff0d7230 */ /* 0x000fe40000004100 */
[--C-:B---3--:R-:W-:Y:S02]  /*0240*/  HADD2.F32 R14, -RZ, R6.reuse.H1_H1 ;  /* 0x30000006ff0e7230 */ /* 0x108fe40000004100 */
[----:B------:R-:W-:Y:S02]  /*0250*/  HADD2.F32 R15, -RZ, R6.H0_H0 ;  /* 0x20000006ff0f7230 */ /* 0x000fe40000004100 */
[----:B------:R-:W-:Y:S01]  /*0260*/  FADD R13, R12, R13 ;  /* 0x0000000d0c0d7221 */ /* 0x000fe20000000000 */
[--C-:B----4-:R-:W-:Y:S02]  /*0270*/  HADD2.F32 R8, -RZ, R10.reuse.H1_H1 ;  /* 0x3000000aff087230 */ /* 0x110fe40000004100 */
[----:B------:R-:W-:-:S02]  /*0280*/  HADD2.F32 R7, -RZ, R10.H0_H0 ;  /* 0x2000000aff077230 */ /* 0x000fc40000004100 */
[----:B------:R-:W-:Y:S01]  /*0290*/  FADD R14, R14, R15 ;  /* 0x0000000f0e0e7221 */ /* 0x000fe20000000000 */
[----:B-----5:R-:W-:Y:S02]  /*02a0*/  FADD R13, -R4, R13 ;  /* 0x0000000d040d7221 */ /* 0x020fe40000000100 */
[----:B------:R-:W-:Y:S02]  /*02b0*/  FADD R8, R8, R7 ;  /* 0x0000000708087221 */ /* 0x000fe40000000000 */
[----:B------:R-:W-:-:S04]  /*02c0*/  FADD R13, R13, R14 ;  /* 0x0000000e0d0d7221 */ /* 0x000fc80000000000 */
[----:B------:R-:W-:-:S04]  /*02d0*/  FADD R8, R13, R8 ;  /* 0x000000080d087221 */ /* 0x000fc80000000000 */
[----:B------:R-:W-:-:S04]  /*02e0*/  FADD R8, R8, -0.26666668057441711426 ;  /* 0xbe88888908087421 */ /* 0x000fc80000000000 */
[----:B------:R-:W-:-:S05]  /*02f0*/  FMUL.SAT R5, R8, 0.40540540218353271484 ;  /* 0x3ecf914c08057820 */ /* 0x000fca0000402000 */
[----:B------:R-:W-:Y:S01]  /*0300*/  STG.E desc[UR4][R2.64], R5 ;  /* 0x0000000502007986 */ /* 0x000fe2000c101904 */
[----:B------:R-:W-:Y:S05]  /*0310*/  EXIT ;  /* 0x000000000000794d */ /* 0x000fea0003800000 */
.L_x_28:
        /* <DEDUP_REMOVED lines=14> */
.L_x_101:


//--------------------- .text._Z19ADMM_InitArrays_16bPfi --------------------------
	.section	.text._Z19ADMM_InitArrays_16bPfi,"ax",@progbits
	.align	128
        .global         _Z19ADMM_InitArrays_16bPfi
        .type           _Z19ADMM_InitArrays_16bPfi,@function
        .size           _Z19ADMM_InitArrays_16bPfi,(.L_x_102 - _Z19ADMM_InitArrays_16bPfi)
        .other          _Z19ADMM_InitArrays_16bPfi,@"STO_CUDA_ENTRY STV_DEFAULT"
_Z19ADMM_InitArrays_16bPfi:
.text._Z19ADMM_InitArrays_16bPfi:
        /* <DEDUP_REMOVED lines=9> */
[----:B------:R-:W1:Y:S01]  /*0090*/  LDCU.64 UR4, c[0x0][0x358] ;  /* 0x00006b00ff0477ac */ /* 0x000e620008000a00 */
[----:B------:R-:W-:Y:S02]  /*00a0*/  HFMA2 R7, -RZ, RZ, 0.5, 0 ;  /* 0x38000000ff077431 */ /* 0x000fe400000001ff */
[----:B0-----:R-:W-:-:S05]  /*00b0*/  IMAD.WIDE R2, R5, 0x4, R2 ;  /* 0x0000000405027825 */ /* 0x001fca00078e0202 */
[----:B-1----:R-:W-:Y:S01]  /*00c0*/  STG.E desc[UR4][R2.64], R7 ;  /* 0x0000000702007986 */ /* 0x002fe2000c101904 */
[----:B------:R-:W-:Y:S05]  /*00d0*/  EXIT ;  /* 0x000000000000794d */ /* 0x000fea0003800000 */
.L_x_29:
        /* <DEDUP_REMOVED lines=10> */
.L_x_102:


//--------------------- .text._Z6reducePij        --------------------------
	.section	.text._Z6reducePij,"ax",@progbits
	.align	128
        .global         _Z6reducePij
        .type           _Z6reducePij,@function
        .size           _Z6reducePij,(.L_x_103 - _Z6reducePij)
        .other          _Z6reducePij,@"STO_CUDA_ENTRY STV_DEFAULT"
_Z6reducePij:
.text._Z6reducePij:
[----:B------:R-:W-:Y:S01]  /*0000*/  LDC R1, c[0x0][0x37c] ;  /* 0x0000df00ff017b82 */ /* 0x000fe20000000800 */
[----:B------:R-:W0:Y:S07]  /*0010*/  S2R R11, SR_TID.X ;  /* 0x00000000000b7919 */ /* 0x000e2e0000002100 */
[----:B------:R-:W1:Y:S01]  /*0020*/  LDC R12, c[0x0][0x360] ;  /* 0x0000d800ff0c7b82 */ /* 0x000e620000000800 */
[----:B------:R-:W2:Y:S01]  /*0030*/  LDCU UR4, c[0x0][0x388] ;  /* 0x00007100ff0477ac */ /* 0x000ea20008000800 */
[----:B------:R-:W-:Y:S01]  /*0040*/  BSSY.RECONVERGENT B0, `(.L_x_30) ;  /* 0x0000019000007945 */ /* 0x000fe20003800200 */
[----:B------:R-:W0:Y:S01]  /*0050*/  S2R R0, SR_CTAID.X ;  /* 0x0000000000007919 */ /* 0x000e220000002500 */
[----:B------:R-:W-:Y:S01]  /*0060*/  IMAD.MOV.U32 R8, RZ, RZ, RZ ;  /* 0x000000ffff087224 */ /* 0x000fe200078e00ff */
[----:B------:R-:W3:Y:S01]  /*0070*/  LDCU.64 UR6, c[0x0][0x358] ;  /* 0x00006b00ff0677ac */ /* 0x000ee20008000a00 */
[----:B------:R-:W4:Y:S01]  /*0080*/  LDCU UR5, c[0x0][0x388] ;  /* 0x00007100ff0577ac */ /* 0x000f220008000800 */
[----:B-1----:R-:W-:-:S04]  /*0090*/  IMAD.SHL.U32 R3, R12, 0x2, RZ ;  /* 0x000000020c037824 */ /* 0x002fc800078e00ff */
[----:B0-----:R-:W-:-:S05]  /*00a0*/  IMAD R2, R3, R0, R11 ;  /* 0x0000000003027224 */ /* 0x001fca00078e020b */
[----:B--2---:R-:W-:-:S13]  /*00b0*/  ISETP.GE.U32.AND P0, PT, R2, UR4, PT ;  /* 0x0000000402007c0c */ /* 0x004fda000bf06070 */
[----:B---34-:R-:W-:Y:S05]  /*00c0*/  @P0 BRA `(.L_x_31) ;  /* 0x0000000000400947 */ /* 0x018fea0003800000 */
[----:B------:R-:W0:Y:S01]  /*00d0*/  LDC.64 R6, c[0x0][0x380] ;  /* 0x0000e000ff067b82 */ /* 0x000e220000000a00 */
[----:B------:R-:W1:Y:S01]  /*00e0*/  LDCU UR4, c[0x0][0x370] ;  /* 0x00006e00ff0477ac */ /* 0x000e620008000800 */
[----:B------:R-:W-:Y:S02]  /*00f0*/  IMAD.MOV.U32 R9, RZ, RZ, R2 ;  /* 0x000000ffff097224 */ /* 0x000fe400078e0002 */
[----:B------:R-:W-:Y:S02]  /*0100*/  IMAD.MOV.U32 R8, RZ, RZ, RZ ;  /* 0x000000ffff087224 */ /* 0x000fe400078e00ff */
[----:B-1----:R-:W-:-:S07]  /*0110*/  IMAD R10, R3, UR4, RZ ;  /* 0x00000004030a7c24 */ /* 0x002fce000f8e02ff */
.L_x_32:
[----:B------:R-:W-:Y:S02]  /*0120*/  IMAD.IADD R5, R12, 0x1, R9 ;  /* 0x000000010c057824 */ /* 0x000fe400078e0209 */
[----:B0-----:R-:W-:-:S03]  /*0130*/  IMAD.WIDE.U32 R2, R9, 0x4, R6 ;  /* 0x0000000409027825 */ /* 0x001fc600078e0006 */
[----:B------:R-:W-:-:S03]  /*0140*/  ISETP.GE.U32.AND P0, PT, R5, UR5, PT ;  /* 0x0000000505007c0c */ /* 0x000fc6000bf06070 */
[----:B------:R-:W2:Y:S10]  /*0150*/  LDG.E R3, desc[UR6][R2.64] ;  /* 0x0000000602037981 */ /* 0x000eb4000c1e1900 */
[----:B------:R-:W-:-:S06]  /*0160*/  @!P0 IMAD.WIDE.U32 R4, R5, 0x4, R6 ;  /* 0x0000000405048825 */ /* 0x000fcc00078e0006 */
[----:B------:R-:W3:Y:S01]  /*0170*/  @!P0 LDG.E R5, desc[UR6][R4.64] ;  /* 0x0000000604058981 */ /* 0x000ee2000c1e1900 */
[----:B------:R-:W-:-:S05]  /*0180*/  IMAD.IADD R9, R10, 0x1, R9 ;  /* 0x000000010a097824 */ /* 0x000fca00078e0209 */
[----:B------:R-:W-:Y:S02]  /*0190*/  ISETP.GE.U32.AND P1, PT, R9, UR5, PT ;  /* 0x0000000509007c0c */ /* 0x000fe4000bf26070 */
[----:B--2---:R-:W-:-:S05]  /*01a0*/  IADD3 R8, PT, PT, R3, R8, RZ ;  /* 0x0000000803087210 */ /* 0x004fca0007ffe0ff */
[----:B---3--:R-:W-:-:S06]  /*01b0*/  @!P0 IMAD.IADD R8, R8, 0x1, R5 ;  /* 0x0000000108088824 */ /* 0x008fcc00078e0205 */
[----:B------:R-:W-:Y:S05]  /*01c0*/  @!P1 BRA `(.L_x_32) ;  /* 0xfffffffc00d49947 */ /* 0x000fea000383ffff */
.L_x_31:
[----:B------:R-:W-:Y:S05]  /*01d0*/  BSYNC.RECONVERGENT B0 ;  /* 0x0000000000007941 */ /* 0x000fea0003800200 */
.L_x_30:
[----:B------:R-:W0:Y:S01]  /*01e0*/  S2UR UR5, SR_CgaCtaId ;  /* 0x00000000000579c3 */ /* 0x000e220000008800 */
[----:B------:R-:W-:Y:S01]  /*01f0*/  UMOV UR4, 0x400 ;  /* 0x0000040000047882 */ /* 0x000fe20000000000 */
[----:B------:R-:W-:Y:S01]  /*0200*/  ISETP.GE.U32.AND P0, PT, R12, 0x400, PT ;  /* 0x000004000c00780c */ /* 0x000fe20003f06070 */
[----:B0-----:R-:W-:-:S06]  /*0210*/  ULEA UR4, UR5, UR4, 0x18 ;  /* 0x0000000405047291 */ /* 0x001fcc000f8ec0ff */
[----:B------:R-:W-:-:S05]  /*0220*/  LEA R3, R11, UR4, 0x2 ;  /* 0x000000040b037c11 */ /* 0x000fca000f8e10ff */
[----:B------:R0:W-:Y:S01]  /*0230*/  STS [R3], R8 ;  /* 0x0000000803007388 */ /* 0x0001e20000000800 */
[----:B------:R-:W-:Y:S06]  /*0240*/  BAR.SYNC.DEFER_BLOCKING 0x0 ;  /* 0x0000000000007b1d */ /* 0x000fec0000010000 */
[----:B------:R-:W-:Y:S05]  /*0250*/  @!P0 BRA `(.L_x_33) ;  /* 0x0000000000188947 */ /* 0x000fea0003800000 */
[----:B------:R-:W-:-:S13]  /*0260*/  ISETP.GT.U32.AND P0, PT, R11, 0x1ff, PT ;  /* 0x000001ff0b00780c */ /* 0x000fda0003f04070 */
[----:B------:R-:W0:Y:S02]  /*0270*/  @!P0 LDS R5, [R3+0x800] ;  /* 0x0008000003058984 */ /* 0x000e240000000800 */
[----:B0-----:R-:W-:-:S05]  /*0280*/  @!P0 IMAD.IADD R8, R8, 0x1, R5 ;  /* 0x0000000108088824 */ /* 0x001fca00078e0205 */
[----:B------:R1:W-:Y:S01]  /*0290*/  @!P0 STS [R3], R8 ;  /* 0x0000000803008388 */ /* 0x0003e20000000800 */
[----:B------:R-:W-:Y:S06]  /*02a0*/  BAR.SYNC.DEFER_BLOCKING 0x0 ;  /* 0x0000000000007b1d */ /* 0x000fec0000010000 */
[----:B------:R-:W-:Y:S05]  /*02b0*/  BRA `(.L_x_34) ;  /* 0x0000000000087947 */ /* 0x000fea0003800000 */
.L_x_33:
[----:B------:R-:W-:-:S13]  /*02c0*/  ISETP.GE.U32.AND P0, PT, R12, 0x200, PT ;  /* 0x000002000c00780c */ /* 0x000fda0003f06070 */
[----:B------:R-:W-:Y:S05]  /*02d0*/  @!P0 BRA `(.L_x_35) ;  /* 0x0000000000188947 */ /* 0x000fea0003800000 */
.L_x_34:
[----:B------:R-:W-:-:S13]  /*02e0*/  ISETP.GT.U32.AND P0, PT, R11, 0xff, PT ;  /* 0x000000ff0b00780c */ /* 0x000fda0003f04070 */
[----:B------:R-:W0:Y:S02]  /*02f0*/  @!P0 LDS R5, [R3+0x400] ;  /* 0x0004000003058984 */ /* 0x000e240000000800 */
[----:B01----:R-:W-:-:S05]  /*0300*/  @!P0 IMAD.IADD R8, R8, 0x1, R5 ;  /* 0x0000000108088824 */ /* 0x003fca00078e0205 */
[----:B------:R1:W-:Y:S01]  /*0310*/  @!P0 STS [R3], R8 ;  /* 0x0000000803008388 */ /* 0x0003e20000000800 */
[----:B------:R-:W-:Y:S06]  /*0320*/  BAR.SYNC.DEFER_BLOCKING 0x0 ;  /* 0x0000000000007b1d */ /* 0x000fec0000010000 */
[----:B------:R-:W-:Y:S05]  /*0330*/  BRA `(.L_x_36) ;  /* 0x0000000000087947 */ /* 0x000fea0003800000 */
.L_x_35:
[----:B------:R-:W-:-:S13]  /*0340*/  ISETP.GE.U32.AND P0, PT, R12, 0x100, PT ;  /* 0x000001000c00780c */ /* 0x000fda0003f06070 */
[----:B------:R-:W-:Y:S05]  /*0350*/  @!P0 BRA `(.L_x_37) ;  /* 0x0000000000188947 */ /* 0x000fea0003800000 */
.L_x_36:
[----:B------:R-:W-:-:S13]  /*0360*/  ISETP.GT.U32.AND P0, PT, R11, 0x7f, PT ;  /* 0x0000007f0b00780c */ /* 0x000fda0003f04070 */
[----:B------:R-:W0:Y:S02]  /*0370*/  @!P0 LDS R5, [R3+0x200] ;  /* 0x0002000003058984 */ /* 0x000e240000000800 */
[----:B01----:R-:W-:-:S05]  /*0380*/  @!P0 IMAD.IADD R8, R8, 0x1, R5 ;  /* 0x0000000108088824 */ /* 0x003fca00078e0205 */
[----:B------:R1:W-:Y:S01]  /*0390*/  @!P0 STS [R3], R8 ;  /* 0x0000000803008388 */ /* 0x0003e20000000800 */
[----:B------:R-:W-:Y:S06]  /*03a0*/  BAR.SYNC.DEFER_BLOCKING 0x0 ;  /* 0x0000000000007b1d */ /* 0x000fec0000010000 */
[----:B------:R-:W-:Y:S05]  /*03b0*/  BRA `(.L_x_38) ;  /* 0x0000000000087947 */ /* 0x000fea0003800000 */
.L_x_37:
[----:B------:R-:W-:-:S13]  /*03c0*/  ISETP.GE.U32.AND P0, PT, R12, 0x80, PT ;  /* 0x000000800c00780c */ /* 0x000fda0003f06070 */
[----:B------:R-:W-:Y:S05]  /*03d0*/  @!P0 BRA `(.L_x_39) ;  /* 0x0000000000148947 */ /* 0x000fea0003800000 */
.L_x_38:
[----:B------:R-:W-:-:S13]  /*03e0*/  ISETP.GT.U32.AND P0, PT, R11, 0x3f, PT ;  /* 0x0000003f0b00780c */ /* 0x000fda0003f04070 */
[----:B------:R-:W0:Y:S02]  /*03f0*/  @!P0 LDS R5, [R3+0x100] ;  /* 0x0001000003058984 */ /* 0x000e240000000800 */
[----:B01----:R-:W-:-:S05]  /*0400*/  @!P0 IADD3 R8, PT, PT, R8, R5, RZ ;  /* 0x0000000508088210 */ /* 0x003fca0007ffe0ff */
[----:B------:R1:W-:Y:S01]  /*0410*/  @!P0 STS [R3], R8 ;  /* 0x0000000803008388 */ /* 0x0003e20000000800 */
[----:B------:R-:W-:Y:S06]  /*0420*/  BAR.SYNC.DEFER_BLOCKING 0x0 ;  /* 0x0000000000007b1d */ /* 0x000fec0000010000 */
.L_x_39:
[----:B------:R-:W-:-:S13]  /*0430*/  ISETP.GT.U32.AND P0, PT, R11, 0x1f, PT ;  /* 0x0000001f0b00780c */ /* 0x000fda0003f04070 */
[----:B------:R-:W-:Y:S05]  /*0440*/  @P0 EXIT ;  /* 0x000000000000094d */ /* 0x000fea0003800000 */
[----:B------:R-:W-:-:S13]  /*0450*/  ISETP.GE.U32.AND P0, PT, R12, 0x40, PT ;  /* 0x000000400c00780c */ /* 0x000fda0003f06070 */
[----:B------:R-:W0:Y:S02]  /*0460*/  @P0 LDS R5, [R3+0x80] ;  /* 0x0000800003050984 */ /* 0x000e240000000800 */
[----:B01----:R-:W-:-:S05]  /*0470*/  @P0 IMAD.IADD R8, R8, 0x1, R5 ;  /* 0x0000000108080824 */ /* 0x003fca00078e0205 */
[----:B------:R0:W-:Y:S01]  /*0480*/  @P0 STS [R3], R8 ;  /* 0x0000000803000388 */ /* 0x0001e20000000800 */
[----:B------:R-:W-:Y:S05]  /*0490*/  @P0 BRA `(.L_x_40) ;  /* 0x0000000000080947 */ /* 0x000fea0003800000 */
[----:B------:R-:W-:-:S13]  /*04a0*/  ISETP.GE.U32.AND P0, PT, R12, 0x20, PT ;  /* 0x000000200c00780c */ /* 0x000fda0003f06070 */
[----:B------:R-:W-:Y:S05]  /*04b0*/  @!P0 BRA `(.L_x_41) ;  /* 0x0000000000108947 */ /* 0x000fea0003800000 */
.L_x_40:
[----:B------:R-:W0:Y:S02]  /*04c0*/  LDS R5, [R3+0x40] ;  /* 0x0000400003057984 */ /* 0x000e240000000800 */
[----:B0-----:R-:W-:-:S05]  /*04d0*/  IMAD.IADD R8, R5, 0x1, R8 ;  /* 0x0000000105087824 */ /* 0x001fca00078e0208 */
[----:B------:R1:W-:Y:S01]  /*04e0*/  STS [R3], R8 ;  /* 0x0000000803007388 */ /* 0x0003e20000000800 */
[----:B------:R-:W-:Y:S05]  /*04f0*/  BRA `(.L_x_42) ;  /* 0x0000000000087947 */ /* 0x000fea0003800000 */
.L_x_41:
[----:B------:R-:W-:-:S13]  /*0500*/  ISETP.GE.U32.AND P0, PT, R12, 0x10, PT ;  /* 0x000000100c00780c */ /* 0x000fda0003f06070 */
[----:B------:R-:W-:Y:S05]  /*0510*/  @!P0 BRA `(.L_x_43) ;  /* 0x0000000000108947 */ /* 0x000fea0003800000 */
.L_x_42:
[----:B------:R-:W0:Y:S02]  /*0520*/  LDS R5, [R3+0x20] ;  /* 0x0000200003057984 */ /* 0x000e240000000800 */
[----:B01----:R-:W-:-:S05]  /*0530*/  IMAD.IADD R8, R5, 0x1, R8 ;  /* 0x0000000105087824 */ /* 0x003fca00078e0208 */
[----:B------:R1:W-:Y:S01]  /*0540*/  STS [R3], R8 ;  /* 0x0000000803007388 */ /* 0x0003e20000000800 */
[----:B------:R-:W-:Y:S05]  /*0550*/  BRA `(.L_x_44) ;  /* 0x0000000000087947 */ /* 0x000fea0003800000 */
.L_x_43:
[----:B------:R-:W-:-:S13]  /*0560*/  ISETP.GE.U32.AND P0, PT, R12, 0x8, PT ;  /* 0x000000080c00780c */ /* 0x000fda0003f06070 */
[----:B------:R-:W-:Y:S05]  /*0570*/  @!P0 BRA `(.L_x_45) ;  /* 0x0000000000108947 */ /* 0x000fea0003800000 */
.L_x_44:
[----:B------:R-:W0:Y:S02]  /*0580*/  LDS R5, [R3+0x10] ;  /* 0x0000100003057984 */ /* 0x000e240000000800 */
[----:B01----:R-:W-:-:S05]  /*0590*/  IADD3 R8, PT, PT, R5, R8, RZ ;  /* 0x0000000805087210 */ /* 0x003fca0007ffe0ff */
[----:B------:R1:W-:Y:S01]  /*05a0*/  STS [R3], R8 ;  /* 0x0000000803007388 */ /* 0x0003e20000000800 */
[----:B------:R-:W-:Y:S05]  /*05b0*/  BRA `(.L_x_46) ;  /* 0x0000000000087947 */ /* 0x000fea0003800000 */
.L_x_45:
[----:B------:R-:W-:-:S13]  /*05c0*/  ISETP.GE.U32.AND P0, PT, R12, 0x4, PT ;  /* 0x000000040c00780c */ /* 0x000fda0003f06070 */
[----:B------:R-:W-:Y:S05]  /*05d0*/  @!P0 BRA `(.L_x_47) ;  /* 0x0000000000108947 */ /* 0x000fea0003800000 */
.L_x_46:
[----:B------:R-:W0:Y:S02]  /*05e0*/  LDS R5, [R3+0x8] ;  /* 0x0000080003057984 */ /* 0x000e240000000800 */
[----:B01----:R-:W-:-:S05]  /*05f0*/  IMAD.IADD R8, R5, 0x1, R8 ;  /* 0x0000000105087824 */ /* 0x003fca00078e0208 */
[----:B------:R1:W-:Y:S01]  /*0600*/  STS [R3], R8 ;  /* 0x0000000803007388 */ /* 0x0003e20000000800 */
[----:B------:R-:W-:Y:S05]  /*0610*/  BRA `(.L_x_48) ;  /* 0x0000000000087947 */ /* 0x000fea0003800000 */
.L_x_47:
[----:B------:R-:W-:-:S13]  /*0620*/  ISETP.GE.U32.AND P0, PT, R12, 0x2, PT ;  /* 0x000000020c00780c */ /* 0x000fda0003f06070 */
[----:B------:R-:W-:Y:S05]  /*0630*/  @!P0 BRA `(.L_x_49) ;  /* 0x00000000000c8947 */ /* 0x000fea0003800000 */
.L_x_48:
[----:B------:R-:W0:Y:S02]  /*0640*/  LDS R5, [R3+0x4] ;  /* 0x0000040003057984 */ /* 0x000e240000000800 */
[----:B01----:R-:W-:-:S05]  /*0650*/  IMAD.IADD R8, R5, 0x1, R8 ;  /* 0x0000000105087824 */ /* 0x003fca00078e0208 */
[----:B------:R1:W-:Y:S02]  /*0660*/  STS [R3], R8 ;  /* 0x0000000803007388 */ /* 0x0003e40000000800 */
.L_x_49:
[----:B------:R-:W-:-:S13]  /*0670*/  ISETP.NE.AND P0, PT, R11, RZ, PT ;  /* 0x000000ff0b00720c */ /* 0x000fda0003f05270 */
[----:B------:R-:W-:Y:S05]  /*0680*/  @P0 EXIT ;  /* 0x000000000000094d */ /* 0x000fea0003800000 */
[----:B------:R-:W2:Y:S01]  /*0690*/  LDS R5, [UR4] ;  /* 0x00000004ff057984 */ /* 0x000ea20008000800 */
[----:B01----:R-:W0:Y:S02]  /*06a0*/  LDC.64 R2, c[0x0][0x380] ;  /* 0x0000e000ff027b82 */ /* 0x003e240000000a00 */
[----:B0-----:R-:W-:-:S05]  /*06b0*/  IMAD.WIDE.U32 R2, R0, 0x4, R2 ;  /* 0x0000000400027825 */ /* 0x001fca00078e0002 */
[----:B--2---:R-:W-:Y:S01]  /*06c0*/  STG.E desc[UR6][R2.64], R5 ;  /* 0x0000000502007986 */ /* 0x004fe2000c101906 */
[----:B------:R-:W-:Y:S05]  /*06d0*/  EXIT ;  /* 0x000000000000794d */ /* 0x000fea0003800000 */
.L_x_50:
        /* <DEDUP_REMOVED lines=10> */
.L_x_103:


//--------------------- .text._Z17ADMM_HardDecisionPfPii --------------------------
	.section	.text._Z17ADMM_HardDecisionPfPii,"ax",@progbits
	.align	128
        .global         _Z17ADMM_HardDecisionPfPii
        .type           _Z17ADMM_HardDecisionPfPii,@function
        .size           _Z17ADMM_HardDecisionPfPii,(.L_x_104 - _Z17ADMM_HardDecisionPfPii)
        .other          _Z17ADMM_HardDecisionPfPii,@"STO_CUDA_ENTRY STV_DEFAULT"
_Z17ADMM_HardDecisionPfPii:
.text._Z17ADMM_HardDecisionPfPii:
        /* <DEDUP_REMOVED lines=9> */
[----:B------:R-:W1:Y:S07]  /*0090*/  LDCU.64 UR4, c[0x0][0x358] ;  /* 0x00006b00ff0477ac */ /* 0x000e6e0008000a00 */
[----:B------:R-:W2:Y:S01]  /*00a0*/  LDC.64 R4, c[0x0][0x388] ;  /* 0x0000e200ff047b82 */ /* 0x000ea20000000a00 */
[----:B0-----:R-:W-:-:S06]  /*00b0*/  IMAD.WIDE R2, R7, 0x4, R2 ;  /* 0x0000000407027825 */ /* 0x001fcc00078e0202 */
[----:B-1----:R-:W3:Y:S01]  /*00c0*/  LDG.E R2, desc[UR4][R2.64] ;  /* 0x0000000402027981 */ /* 0x002ee2000c1e1900 */
[----:B--2---:R-:W-:-:S04]  /*00d0*/  IMAD.WIDE R4, R7, 0x4, R4 ;  /* 0x0000000407047825 */ /* 0x004fc800078e0204 */
[----:B---3--:R-:W-:-:S04]  /*00e0*/  FADD R0, R2, 0.5 ;  /* 0x3f00000002007421 */ /* 0x008fc80000000000 */
[----:B------:R-:W0:Y:S02]  /*00f0*/  F2I.FLOOR.NTZ R9, R0 ;  /* 0x0000000000097305 */ /* 0x000e240000207100 */
[----:B0-----:R-:W-:Y:S01]  /*0100*/  STG.E desc[UR4][R4.64], R9 ;  /* 0x0000000904007986 */ /* 0x001fe2000c101904 */
[----:B------:R-:W-:Y:S05]  /*0110*/  EXIT ;  /* 0x000000000000794d */ /* 0x000fea0003800000 */
.L_x_51:
        /* <DEDUP_REMOVED lines=14> */
.L_x_104:


//--------------------- .text._Z19ADMM_CN_kernel_deg6PKfPfPKjPii --------------------------
	.section	.text._Z19ADMM_CN_kernel_deg6PKfPfPKjPii,"ax",@progbits
	.align	128
        .global         _Z19ADMM_CN_kernel_deg6PKfPfPKjPii
        .type           _Z19ADMM_CN_kernel_deg6PKfPfPKjPii,@function
        .size           _Z19ADMM_CN_kernel_deg6PKfPfPKjPii,(.L_x_98 - _Z19ADMM_CN_kernel_deg6PKfPfPKjPii)
        .other          _Z19ADMM_CN_kernel_deg6PKfPfPKjPii,@"STO_CUDA_ENTRY STV_DEFAULT"
_Z19ADMM_CN_kernel_deg6PKfPfPKjPii:
.text._Z19ADMM_CN_kernel_deg6PKfPfPKjPii:
        /* <DEDUP_REMOVED lines=17> */
[----:B------:R-:W-:Y:S01]  /*0110*/  IMAD R2, R0, -0x528, R33 ;  /* 0xfffffad800027824 */ /* 0x000fe200078e0221 */
[----:B------:R-:W3:Y:S03]  /*0120*/  LDC.64 R18, c[0x0][0x380] ;  /* 0x0000e000ff127b82 */ /* 0x000ee60000000a00 */
[----:B------:R-:W-:-:S04]  /*0130*/  IMAD R3, R2, 0x6, RZ ;  /* 0x0000000602037824 */ /* 0x000fc800078e02ff */
[----:B0-----:R-:W-:-:S05]  /*0140*/  IMAD.WIDE R4, R3, 0x4, R4 ;  /* 0x0000000403047825 */ /* 0x001fca00078e0204 */
[----:B-1----:R-:W4:Y:S04]  /*0150*/  LDG.E R11, desc[UR8][R4.64+0x4] ;  /* 0x00000408040b7981 */ /* 0x002f28000c1e1900 */
[----:B------:R-:W5:Y:S04]  /*0160*/  LDG.E R7, desc[UR8][R4.64] ;  /* 0x0000000804077981 */ /* 0x000f68000c1e1900 */
[----:B------:R-:W5:Y:S04]  /*0170*/  LDG.E R25, desc[UR8][R4.64+0x8] ;  /* 0x0000080804197981 */ /* 0x000f68000c1e1900 */
[----:B------:R-:W5:Y:S04]  /*0180*/  LDG.E R27, desc[UR8][R4.64+0xc] ;  /* 0x00000c08041b7981 */ /* 0x000f68000c1e1900 */
[----:B------:R-:W5:Y:S04]  /*0190*/  LDG.E R13, desc[UR8][R4.64+0x10] ;  /* 0x00001008040d7981 */ /* 0x000f68000c1e1900 */
[----:B------:R-:W5:Y:S01]  /*01a0*/  LDG.E R17, desc[UR8][R4.64+0x14] ;  /* 0x0000140804117981 */ /* 0x000f62000c1e1900 */
[----:B------:R-:W-:-:S04]  /*01b0*/  IMAD R3, R33, 0x6, RZ ;  /* 0x0000000621037824 */ /* 0x000fc800078e02ff */
[----:B--2---:R-:W-:-:S05]  /*01c0*/  IMAD.WIDE R14, R3, 0x8, R14 ;  /* 0x00000008030e7825 */ /* 0x004fca00078e020e */
[----:B------:R-:W2:Y:S04]  /*01d0*/  LDG.E.64 R2, desc[UR8][R14.64+0x8] ;  /* 0x000008080e027981 */ /* 0x000ea8000c1e1b00 */
[----:B------:R-:W2:Y:S01]  /*01e0*/  LDG.E.64 R4, desc[UR8][R14.64] ;  /* 0x000000080e047981 */ /* 0x000ea2000c1e1b00 */
[----:B----4-:R-:W-:-:S04]  /*01f0*/  IMAD R11, R0, 0xa50, R11 ;  /* 0x00000a50000b7824 */ /* 0x010fc800078e020b */
[----:B---3--:R-:W-:Y:S02]  /*0200*/  IMAD.WIDE R22, R11, 0x4, R18 ;  /* 0x000000040b167825 */ /* 0x008fe400078e0212 */
[----:B------:R-:W3:Y:S02]  /*0210*/  LDG.E.64 R10, desc[UR8][R14.64+0x18] ;  /* 0x000018080e0a7981 */ /* 0x000ee4000c1e1b00 */
[C---:B-----5:R-:W-:Y:S02]  /*0220*/  IMAD R7, R0.reuse, 0xa50, R7 ;  /* 0x00000a5000077824 */ /* 0x060fe400078e0207 */
[----:B------:R-:W4:Y:S02]  /*0230*/  LDG.E R36, desc[UR8][R22.64] ;  /* 0x0000000816247981 */ /* 0x000f24000c1e1900 */
[----:B------:R-:W-:Y:S02]  /*0240*/  IMAD.WIDE R20, R7, 0x4, R18 ;  /* 0x0000000407147825 */ /* 0x000fe400078e0212 */
[----:B------:R-:W5:Y:S04]  /*0250*/  LDG.E.64 R6, desc[UR8][R14.64+0x10] ;  /* 0x000010080e067981 */ /* 0x000f68000c1e1b00 */
[----:B------:R0:W3:Y:S01]  /*0260*/  LDG.E R37, desc[UR8][R20.64] ;  /* 0x0000000814257981 */ /* 0x0000e2000c1e1900 */
[----:B------:R-:W-:-:S02]  /*0270*/  IMAD R25, R0, 0xa50, R25 ;  /* 0x00000a5000197824 */ /* 0x000fc400078e0219 */
[----:B------:R-:W-:Y:S02]  /*0280*/  IMAD R27, R0, 0xa50, R27 ;  /* 0x00000a50001b7824 */ /* 0x000fe400078e021b */
[----:B------:R-:W-:-:S04]  /*0290*/  IMAD.WIDE R24, R25, 0x4, R18 ;  /* 0x0000000419187825 */ /* 0x000fc800078e0212 */
[----:B------:R-:W-:Y:S01]  /*02a0*/  IMAD.WIDE R28, R27, 0x4, R18 ;  /* 0x000000041b1c7825 */ /* 0x000fe200078e0212 */
[----:B------:R-:W5:Y:S03]  /*02b0*/  LDG.E R35, desc[UR8][R24.64] ;  /* 0x0000000818237981 */ /* 0x000f66000c1e1900 */
[C---:B------:R-:W-:Y:S02]  /*02c0*/  IMAD R13, R0.reuse, 0xa50, R13 ;  /* 0x00000a50000d7824 */ /* 0x040fe400078e020d */
[----:B------:R-:W5:Y:S01]  /*02d0*/  LDG.E R28, desc[UR8][R28.64] ;  /* 0x000000081c1c7981 */ /* 0x000f62000c1e1900 */
[----:B0-----:R-:W-:Y:S02]  /*02e0*/  IMAD R21, R0, 0xa50, R17 ;  /* 0x00000a5000157824 */ /* 0x001fe400078e0211 */
[--C-:B------:R-:W-:Y:S01]  /*02f0*/  IMAD.WIDE R30, R13, 0x4, R18.reuse ;  /* 0x000000040d1e7825 */ /* 0x100fe200078e0212 */
[----:B------:R-:W5:Y:S03]  /*0300*/  LDG.E.64 R16, desc[UR8][R14.64+0x28] ;  /* 0x000028080e107981 */ /* 0x000f66000c1e1b00 */
[----:B------:R-:W-:Y:S01]  /*0310*/  IMAD.WIDE R18, R21, 0x4, R18 ;  /* 0x0000000415127825 */ /* 0x000fe200078e0212 */
[----:B------:R-:W5:Y:S04]  /*0320*/  LDG.E.64 R12, desc[UR8][R14.64+0x20] ;  /* 0x000020080e0c7981 */ /* 0x000f68000c1e1b00 */
[----:B------:R-:W5:Y:S04]  /*0330*/  LDG.E R30, desc[UR8][R30.64] ;  /* 0x000000081e1e7981 */ /* 0x000f68000c1e1900 */
[----:B------:R-:W5:Y:S01]  /*0340*/  LDG.E R32, desc[UR8][R18.64] ;  /* 0x0000000812207981 */ /* 0x000f62000c1e1900 */
[----:B--2---:R-:W-:Y:S01]  /*0350*/  FMUL R3, R3, 0.89999997615814208984 ;  /* 0x3f66666603037820 */ /* 0x004fe20000400000 */
[----:B------:R-:W-:Y:S01]  /*0360*/  FMUL R0, R5, 0.89999997615814208984 ;  /* 0x3f66666605007820 */ /* 0x000fe20000400000 */
[----:B------:R-:W-:Y:S01]  /*0370*/  IMAD.MOV.U32 R23, RZ, RZ, 0x4 ;  /* 0x00000004ff177424 */ /* 0x000fe200078e00ff */
[----:B------:R-:W-:Y:S01]  /*0380*/  UIADD3 UR7, UPT, UPT, UR6, 0x48, URZ ;  /* 0x0000004806077890 */ /* 0x000fe2000fffe0ff */
[----:B------:R-:W-:Y:S04]  /*0390*/  STL.64 [R1+0x48], RZ ;  /* 0x000048ff01007387 */ /* 0x000fe80000100a00 */
[----:B------:R-:W-:Y:S04]  /*03a0*/  STL.64 [R1+0x50], RZ ;  /* 0x000050ff01007387 */ /* 0x000fe80000100a00 */
[----:B------:R-:W-:Y:S01]  /*03b0*/  STL.64 [R1+0x58], RZ ;  /* 0x000058ff01007387 */ /* 0x000fe20000100a00 */
[----:B----4-:R-:W-:-:S04]  /*03c0*/  FFMA R3, R36, 1.8999999761581420898, -R3 ;  /* 0x3ff3333324037823 */ /* 0x010fc80000000803 */
[----:B------:R-:W-:Y:S01]  /*03d0*/  FADD R2, -R2, R3 ;  /* 0x0000000302027221 */ /* 0x000fe20000000100 */
[----:B---3--:R-:W-:-:S04]  /*03e0*/  FFMA R3, R37, 1.8999999761581420898, -R0 ;  /* 0x3ff3333325037823 */ /* 0x008fc80000000800 */
[----:B------:R-:W-:Y:S01]  /*03f0*/  FADD R3, -R4, R3 ;  /* 0x0000000304037221 */ /* 0x000fe20000000100 */
[----:B------:R-:W-:Y:S01]  /*0400*/  FSETP.GTU.AND P1, PT, R2, RZ, PT ;  /* 0x000000ff0200720b */ /* 0x000fe20003f2c000 */
[----:B-----5:R-:W-:-:S03]  /*0410*/  FMUL R0, R7, 0.89999997615814208984 ;  /* 0x3f66666607007820 */ /* 0x020fc60000400000 */
[----:B------:R-:W-:Y:S01]  /*0420*/  FSETP.GTU.AND P0, PT, R3, RZ, PT ;  /* 0x000000ff0300720b */ /* 0x000fe20003f0c000 */
[----:B------:R-:W-:Y:S01]  /*0430*/  FFMA R5, R35, 1.8999999761581420898, -R0 ;  /* 0x3ff3333323057823 */ /* 0x000fe20000000800 */
[----:B------:R-:W-:Y:S01]  /*0440*/  FMUL R11, R11, 0.89999997615814208984 ;  /* 0x3f6666660b0b7820 */ /* 0x000fe20000400000 */
[----:B------:R-:W-:Y:S02]  /*0450*/  SEL R0, RZ, 0x1, P1 ;  /* 0x00000001ff007807 */ /* 0x000fe40000800000 */
[----:B------:R-:W-:Y:S01]  /*0460*/  FADD R5, -R6, R5 ;  /* 0x0000000506057221 */ /* 0x000fe20000000100 */
[----:B------:R-:W-:Y:S01]  /*0470*/  FFMA R11, R28, 1.8999999761581420898, -R11 ;  /* 0x3ff333331c0b7823 */ /* 0x000fe2000000080b */
[----:B------:R-:W-:Y:S02]  /*0480*/  IMAD.MOV.U32 R4, RZ, RZ, 0x2 ;  /* 0x00000002ff047424 */ /* 0x000fe400078e00ff */
[----:B------:R-:W-:Y:S01]  /*0490*/  @P1 IMAD.MOV R4, RZ, RZ, 0x1 ;  /* 0x00000001ff041424 */ /* 0x000fe200078e02ff */
[----:B------:R-:W-:Y:S01]  /*04a0*/  FSETP.GTU.AND P2, PT, R5, RZ, PT ;  /* 0x000000ff0500720b */ /* 0x000fe20003f4c000 */
[----:B------:R-:W-:Y:S01]  /*04b0*/  FADD R10, -R10, R11 ;  /* 0x0000000b0a0a7221 */ /* 0x000fe20000000100 */
[CC--:B------:R-:W-:Y:S01]  /*04c0*/  FSETP.GT.AND P1, PT, R2.reuse, R5.reuse, PT ;  /* 0x000000050200720b */ /* 0x0c0fe20003f24000 */
[----:B------:R-:W-:Y:S01]  /*04d0*/  @P0 IMAD.MOV R4, RZ, RZ, R0 ;  /* 0x000000ffff040224 */ /* 0x000fe200078e0200 */
[----:B------:R-:W-:-:S02]  /*04e0*/  FMNMX R0, R2, R5, !PT ;  /* 0x0000000502007209 */ /* 0x000fc40007800000 */
[----:B------:R-:W-:Y:S01]  /*04f0*/  FMNMX R2, R2, R5, PT ;  /* 0x0000000502027209 */ /* 0x000fe20003800000 */
[----:B------:R-:W-:Y:S01]  /*0500*/  FMUL R13, R13, 0.89999997615814208984 ;  /* 0x3f6666660d0d7820 */ /* 0x000fe20000400000 */
[----:B------:R-:W-:Y:S01]  /*0510*/  FSETP.GTU.AND P3, PT, R10, RZ, PT ;  /* 0x000000ff0a00720b */ /* 0x000fe20003f6c000 */
[----:B------:R-:W-:Y:S01]  /*0520*/  FMUL R17, R17, 0.89999997615814208984 ;  /* 0x3f66666611117820 */ /* 0x000fe20000400000 */
[CC--:B------:R-:W-:Y:S02]  /*0530*/  FSETP.GT.AND P0, PT, R3.reuse, R2.reuse, PT ;  /* 0x000000020300720b */ /* 0x0c0fe40003f04000 */
[CC--:B------:R-:W-:Y:S01]  /*0540*/  FMNMX R5, R3.reuse, R2.reuse, !PT ;  /* 0x0000000203057209 */ /* 0x0c0fe20007800000 */
[----:B------:R-:W-:Y:S01]  /*0550*/  FFMA R13, R30, 1.8999999761581420898, -R13 ;  /* 0x3ff333331e0d7823 */ /* 0x000fe2000000080d */
[----:B------:R-:W-:Y:S01]  /*0560*/  FMNMX R3, R3, R2, PT ;  /* 0x0000000203037209 */ /* 0x000fe20003800000 */
[----:B------:R-:W-:Y:S02]  /*0570*/  IMAD.MOV.U32 R2, RZ, RZ, 0x2 ;  /* 0x00000002ff027424 */ /* 0x000fe400078e00ff */
[----:B------:R-:W-:Y:S01]  /*0580*/  FFMA R17, R32, 1.8999999761581420898, -R17 ;  /* 0x3ff3333320117823 */ /* 0x000fe20000000811 */
[----:B------:R-:W-:-:S02]  /*0590*/  VIADD R6, R4, 0x1 ;  /* 0x0000000104067836 */ /* 0x000fc40000000000 */
[----:B------:R-:W-:Y:S01]  /*05a0*/  FADD R13, -R12, R13 ;  /* 0x0000000d0c0d7221 */ /* 0x000fe20000000100 */
[----:B------:R-:W-:Y:S01]  /*05b0*/  @P2 IMAD.MOV R6, RZ, RZ, R4 ;  /* 0x000000ffff062224 */ /* 0x000fe200078e0204 */
[----:B------:R-:W-:Y:S01]  /*05c0*/  SEL R22, R2, 0x1, P1 ;  /* 0x0000000102167807 */ /* 0x000fe20000800000 */
[----:B------:R-:W-:Y:S01]  /*05d0*/  FADD R16, -R16, R17 ;  /* 0x0000001110107221 */ /* 0x000fe20000000100 */
[----:B------:R-:W-:Y:S01]  /*05e0*/  SEL R2, R2, 0x1, !P1 ;  /* 0x0000000102027807 */ /* 0x000fe20004800000 */
[----:B------:R-:W-:Y:S01]  /*05f0*/  VIADD R4, R6, 0x1 ;  /* 0x0000000106047836 */ /* 0x000fe20000000000 */
[----:B------:R-:W-:Y:S01]  /*0600*/  FSETP.GTU.AND P2, PT, R13, RZ, PT ;  /* 0x000000ff0d00720b */ /* 0x000fe20003f4c000 */
[----:B------:R-:W-:Y:S01]  /*0610*/  @P3 IMAD.MOV R4, RZ, RZ, R6 ;  /* 0x000000ffff043224 */ /* 0x000fe200078e0206 */
[----:B------:R-:W-:Y:S02]  /*0620*/  FSETP.GT.AND P1, PT, R5, R0, PT ;  /* 0x000000000500720b */ /* 0x000fe40003f24000 */
[----:B------:R-:W-:-:S02]  /*0630*/  SEL R7, R22, RZ, !P0 ;  /* 0x000000ff16077207 */ /* 0x000fc40004000000 */
[----:B------:R-:W-:Y:S02]  /*0640*/  FMNMX R11, R13, R16, PT ;  /* 0x000000100d0b7209 */ /* 0x000fe40003800000 */
[CC--:B------:R-:W-:Y:S02]  /*0650*/  FMNMX R6, R0.reuse, R5.reuse, !PT ;  /* 0x0000000500067209 */ /* 0x0c0fe40007800000 */
[----:B------:R-:W-:Y:S02]  /*0660*/  FMNMX R5, R0, R5, PT ;  /* 0x0000000500057209 */ /* 0x000fe40003800000 */
[----:B------:R-:W-:Y:S02]  /*0670*/  SEL R8, R7, R2, P1 ;  /* 0x0000000207087207 */ /* 0x000fe40000800000 */
[----:B------:R-:W-:Y:S02]  /*0680*/  SEL R0, R2, R7, P1 ;  /* 0x0000000702007207 */ /* 0x000fe40000800000 */
[----:B------:R-:W-:-:S02]  /*0690*/  FMNMX R2, R13, R16, !PT ;  /* 0x000000100d027209 */ /* 0x000fc40007800000 */
[----:B------:R-:W-:Y:S02]  /*06a0*/  FMNMX R7, R10, R11, !PT ;  /* 0x0000000b0a077209 */ /* 0x000fe40007800000 */
[----:B------:R-:W-:Y:S02]  /*06b0*/  FSETP.GT.AND P6, PT, R13, R16, PT ;  /* 0x000000100d00720b */ /* 0x000fe40003fc4000 */
[CC--:B------:R-:W-:Y:S02]  /*06c0*/  FMNMX R13, R2.reuse, R7.reuse, !PT ;  /* 0x00000007020d7209 */ /* 0x0c0fe40007800000 */
[----:B------:R-:W-:Y:S02]  /*06d0*/  FSETP.GT.AND P1, PT, R7, R2, PT ;  /* 0x000000020700720b */ /* 0x000fe40003f24000 */
[----:B------:R-:W-:Y:S01]  /*06e0*/  FMNMX R2, R2, R7, PT ;  /* 0x0000000702027209 */ /* 0x000fe20003800000 */
[----:B------:R-:W-:Y:S01]  /*06f0*/  VIADD R12, R4, 0x1 ;  /* 0x00000001040c7836 */ /* 0x000fe20000000000 */
[CC--:B------:R-:W-:Y:S01]  /*0700*/  FSETP.GT.AND P5, PT, R10.reuse, R11.reuse, PT ;  /* 0x0000000b0a00720b */ /* 0x0c0fe20003fa4000 */
[----:B------:R-:W-:Y:S01]  /*0710*/  @P2 IMAD.MOV R12, RZ, RZ, R4 ;  /* 0x000000ffff0c2224 */ /* 0x000fe200078e0204 */
[----:B------:R-:W-:-:S02]  /*0720*/  FMNMX R10, R10, R11, PT ;  /* 0x0000000b0a0a7209 */ /* 0x000fc40003800000 */
[CC--:B------:R-:W-:Y:S02]  /*0730*/  FSETP.GT.AND P3, PT, R5.reuse, R2.reuse, PT ;  /* 0x000000020500720b */ /* 0x0c0fe40003f64000 */
[CC--:B------:R-:W-:Y:S02]  /*0740*/  FMNMX R4, R5.reuse, R2.reuse, !PT ;  /* 0x0000000205047209 */ /* 0x0c0fe40007800000 */
[CC--:B------:R-:W-:Y:S02]  /*0750*/  FSETP.GT.AND P2, PT, R6.reuse, R13.reuse, PT ;  /* 0x0000000d0600720b */ /* 0x0c0fe40003f44000 */
[CC--:B------:R-:W-:Y:S02]  /*0760*/  FMNMX R17, R6.reuse, R13.reuse, PT ;  /* 0x0000000d06117209 */ /* 0x0c0fe40003800000 */
[----:B------:R-:W-:Y:S02]  /*0770*/  FMNMX R2, R5, R2, PT ;  /* 0x0000000205027209 */ /* 0x000fe40003800000 */
[----:B------:R-:W-:-:S02]  /*0780*/  FMNMX R6, R6, R13, !PT ;  /* 0x0000000d06067209 */ /* 0x000fc40007800000 */
[----:B------:R-:W-:Y:S02]  /*0790*/  FMNMX R5, R3, R10, !PT ;  /* 0x0000000a03057209 */ /* 0x000fe40007800000 */
[----:B------:R-:W-:Y:S02]  /*07a0*/  SEL R22, R22, RZ, P0 ;  /* 0x000000ff16167207 */ /* 0x000fe40000000000 */
[----:B------:R-:W-:Y:S02]  /*07b0*/  FSETP.GT.AND P0, PT, R4, R17, PT ;  /* 0x000000110400720b */ /* 0x000fe40003f04000 */
[CC--:B------:R-:W-:Y:S01]  /*07c0*/  FMNMX R7, R17.reuse, R4.reuse, !PT ;  /* 0x0000000411077209 */ /* 0x0c0fe20007800000 */
[----:B------:R-:W-:Y:S01]  /*07d0*/  FADD.SAT R13, RZ, R6 ;  /* 0x00000006ff0d7221 */ /* 0x000fe20000002000 */
[----:B------:R-:W-:Y:S02]  /*07e0*/  FMNMX R17, R17, R4, PT ;  /* 0x0000000411117209 */ /* 0x000fe40003800000 */
[----:B------:R-:W-:Y:S01]  /*07f0*/  FMNMX R18, R2, R5, !PT ;  /* 0x0000000502127209 */ /* 0x000fe20007800000 */
[----:B------:R-:W-:Y:S01]  /*0800*/  FADD R20, RZ, R13 ;  /* 0x0000000dff147221 */ /* 0x000fe20000000000 */
[----:B------:R-:W-:-:S02]  /*0810*/  FADD.SAT R11, RZ, R7 ;  /* 0x00000007ff0b7221 */ /* 0x000fc40000002000 */
[----:B------:R-:W-:Y:S02]  /*0820*/  FMNMX R4, R18, R17, !PT ;  /* 0x0000001112047209 */ /* 0x000fe40007800000 */
[----:B------:R-:W-:Y:S02]  /*0830*/  FSETP.GT.AND P4, PT, R5, R2, PT ;  /* 0x000000020500720b */ /* 0x000fe40003f84000 */
[----:B------:R-:W-:Y:S01]  /*0840*/  FMNMX R2, R2, R5, PT ;  /* 0x0000000502027209 */ /* 0x000fe20003800000 */
[----:B------:R-:W-:Y:S01]  /*0850*/  FADD R20, R20, R11 ;  /* 0x0000000b14147221 */ /* 0x000fe20000000000 */
[----:B------:R-:W-:Y:S01]  /*0860*/  FMNMX R5, R18, R17, PT ;  /* 0x0000001112057209 */ /* 0x000fe20003800000 */
[----:B------:R-:W-:Y:S01]  /*0870*/  FADD.SAT R25, RZ, R4 ;  /* 0x00000004ff197221 */ /* 0x000fe20000002000 */
[C---:B------:R-:W-:Y:S02]  /*0880*/  SEL R21, R23.reuse, 0x5, P6 ;  /* 0x0000000517157807 */ /* 0x040fe40003000000 */
[----:B------:R-:W-:Y:S01]  /*0890*/  SEL R23, R23, 0x5, !P6 ;  /* 0x0000000517177807 */ /* 0x000fe20007000000 */
[----:B------:R-:W-:Y:S01]  /*08a0*/  FADD.SAT R26, RZ, R5 ;  /* 0x00000005ff1a7221 */ /* 0x000fe20000002000 */
[----:B------:R-:W-:Y:S01]  /*08b0*/  FADD R19, R20, R25 ;  /* 0x0000001914137221 */ /* 0x000fe20000000000 */
[CC--:B------:R-:W-:Y:S01]  /*08c0*/  FSETP.GT.AND P6, PT, R3.reuse, R10.reuse, PT ;  /* 0x0000000a0300720b */ /* 0x0c0fe20003fc4000 */
[----:B------:R-:W-:Y:S01]  /*08d0*/  FADD.SAT R24, RZ, R2 ;  /* 0x00000002ff187221 */ /* 0x000fe20000002000 */
[----:B------:R-:W-:Y:S01]  /*08e0*/  FMNMX R3, R3, R10, PT ;  /* 0x0000000a03037209 */ /* 0x000fe20003800000 */
[----:B------:R-:W-:Y:S01]  /*08f0*/  FADD R27, R19, R26 ;  /* 0x0000001a131b7221 */ /* 0x000fe20000000000 */
[----:B------:R-:W-:-:S02]  /*0900*/  SEL R10, R23, 0x3, !P5 ;  /* 0x00000003170a7807 */ /* 0x000fc40006800000 */
        /* <DEDUP_REMOVED lines=87> */
.L_x_53:
[----:B------:R-:W-:Y:S05]  /*0e80*/  BSYNC.RECONVERGENT B0 ;  /* 0x0000000000007941 */ /* 0x000fea0003800200 */
.L_x_52:
[----:B-----5:R2:W-:Y:S01]  /*0e90*/  STL [R23], R26 ;  /* 0x0000001a17007387 */ /* 0x0205e20000100800 */
[----:B------:R-:W-:Y:S01]  /*0ea0*/  ISETP.NE.AND P5, PT, R9, RZ, PT ;  /* 0x000000ff0900720c */ /* 0x000fe20003fa5270 */
[----:B------:R-:W-:Y:S01]  /*0eb0*/  BSSY.RECONVERGENT B0, `(.L_x_54) ;  /* 0x0000005000007945 */ /* 0x000fe20003800200 */
[----:B------:R-:W-:Y:S02]  /*0ec0*/  LEA R22, R22, UR7, 0x2 ;  /* 0x0000000716167c11 */ /* 0x000fe4000f8e10ff */
[----:B------:R-:W-:-:S09]  /*0ed0*/  LEA R21, R21, UR7, 0x2 ;  /* 0x0000000715157c11 */ /* 0x000fd2000f8e10ff */
[----:B--2---:R-:W-:Y:S05]  /*0ee0*/  @!P0 BRA P5, `(.L_x_55) ;  /* 0x0000000000048947 */ /* 0x004fea0002800000 */
[----:B------:R2:W5:Y:S02]  /*0ef0*/  LDL R24, [R21] ;  /* 0x0000000015187983 */ /* 0x0005640000100800 */
.L_x_55:
[----:B------:R-:W-:Y:S05]  /*0f00*/  BSYNC.RECONVERGENT B0 ;  /* 0x0000000000007941 */ /* 0x000fea0003800200 */
.L_x_54:
[----:B-----5:R3:W-:Y:S01]  /*0f10*/  STL [R21], R24 ;  /* 0x0000001815007387 */ /* 0x0207e20000100800 */
[----:B------:R-:W-:Y:S04]  /*0f20*/  BSSY.RECONVERGENT B0, `(.L_x_56) ;  /* 0x0000003000007945 */ /* 0x000fe80003800200 */
[----:B------:R-:W-:Y:S05]  /*0f30*/  @!P0 BRA P6, `(.L_x_57) ;  /* 0x0000000000048947 */ /* 0x000fea0003000000 */
[----:B------:R4:W5:Y:S02]  /*0f40*/  LDL R19, [R22] ;  /* 0x0000000016137983 */ /* 0x0009640000100800 */
.L_x_57:
[----:B------:R-:W-:Y:S05]  /*0f50*/  BSYNC.RECONVERGENT B0 ;  /* 0x0000000000007941 */ /* 0x000fea0003800200 */
.L_x_56:
        /* <DEDUP_REMOVED lines=272> */
.L_x_65:
        /* <DEDUP_REMOVED lines=38> */
.L_x_63:
        /* <DEDUP_REMOVED lines=11> */
.L_x_64:
[----:B------:R-:W-:Y:S05]  /*2370*/  BSYNC.RELIABLE B2 ;  /* 0x0000000000027941 */ /* 0x000fea0003800100 */
.L_x_62:
[C---:B------:R-:W-:Y:S01]  /*2380*/  ISETP.NE.AND P0, PT, R19.reuse, R10, PT ;  /* 0x0000000a1300720c */ /* 0x040fe20003f05270 */
[----:B------:R-:W-:-:S12]  /*2390*/  VIADD R19, R19, 0x1 ;  /* 0x0000000113137836 */ /* 0x000fd80000000000 */
[----:B------:R-:W-:Y:S05]  /*23a0*/  @P0 BRA `(.L_x_65) ;  /* 0xfffffffc002c0947 */ /* 0x000fea000383ffff */
.L_x_61:
[----:B------:R-:W-:Y:S05]  /*23b0*/  BSYNC.RECONVERGENT B1 ;  /* 0x0000000000017941 */ /* 0x000fea0003800200 */
.L_x_60:
        /* <DEDUP_REMOVED lines=25> */
[----:B-1----:R-:W-:Y:S05]  /*2550*/  CALL.REL.NOINC `($__internal_1_$__cuda_sm3x_div_rn_noftz_f32_slowpath) ;  /* 0x0000000400547944 */ /* 0x002fea0003c00000 */
[----:B------:R-:W-:-:S07]  /*2560*/  IMAD.MOV.U32 R11, RZ, RZ, R9 ;  /* 0x000000ffff0b7224 */ /* 0x000fce00078e0009 */
.L_x_67:
[----:B------:R-:W-:Y:S05]  /*2570*/  BSYNC.RECONVERGENT B1 ;  /* 0x0000000000017941 */ /* 0x000fea0003800200 */
.L_x_66:
        /* <DEDUP_REMOVED lines=18> */
.L_x_59:
[----:B------:R-:W-:Y:S05]  /*26a0*/  BSYNC.RECONVERGENT B0 ;  /* 0x0000000000007941 */ /* 0x000fea0003800200 */
.L_x_58:
[----:B------:R-:W-:Y:S05]  /*26b0*/  WARPSYNC.ALL ;  /* 0x0000000000007948 */ /* 0x000fea0003800000 */
[----:B------:R-:W-:Y:S06]  /*26c0*/  BAR.SYNC.DEFER_BLOCKING 0x0 ;  /* 0x0000000000007b1d */ /* 0x000fec0000010000 */
[----:B01--4-:R-:W4:Y:S04]  /*26d0*/  LDL.64 R22, [R1+0x48] ;  /* 0x0000480001167983 */ /* 0x013f280000100a00 */
[----:B------:R-:W5:Y:S04]  /*26e0*/  LDL.64 R4, [R1+0x50] ;  /* 0x0000500001047983 */ /* 0x000f680000100a00 */
[----:B------:R-:W5:Y:S04]  /*26f0*/  LDL.64 R2, [R1+0x58] ;  /* 0x0000580001027983 */ /* 0x000f680000100a00 */
[----:B------:R-:W5:Y:S04]  /*2700*/  LDG.E.64 R18, desc[UR8][R14.64+0x8] ;  /* 0x000008080e127981 */ /* 0x000f68000c1e1b00 */
[----:B------:R-:W5:Y:S04]  /*2710*/  LDG.E.64 R16, desc[UR8][R14.64] ;  /* 0x000000080e107981 */ /* 0x000f68000c1e1b00 */
[----:B------:R-:W5:Y:S04]  /*2720*/  LDG.E.64 R8, desc[UR8][R14.64+0x18] ;  /* 0x000018080e087981 */ /* 0x000f68000c1e1b00 */
[----:B------:R-:W5:Y:S04]  /*2730*/  LDG.E.64 R6, desc[UR8][R14.64+0x28] ;  /* 0x000028080e067981 */ /* 0x000f68000c1e1b00 */
[----:B------:R-:W5:Y:S04]  /*2740*/  LDG.E.64 R10, desc[UR8][R14.64+0x10] ;  /* 0x000010080e0a7981 */ /* 0x000f68000c1e1b00 */
[----:B------:R-:W5:Y:S01]  /*2750*/  LDG.E.64 R12, desc[UR8][R14.64+0x20] ;  /* 0x000020080e0c7981 */ /* 0x000f62000c1e1b00 */
[----:B------:R-:W0:Y:S01]  /*2760*/  S2UR UR6, SR_CgaCtaId ;  /* 0x00000000000679c3 */ /* 0x000e220000008800 */
[----:B------:R-:W1:Y:S01]  /*2770*/  S2R R0, SR_TID.X ;  /* 0x0000000000007919 */ /* 0x000e620000002100 */
[----:B------:R-:W-:-:S02]  /*2780*/  UMOV UR5, 0x400 ;  /* 0x0000040000057882 */ /* 0x000fc40000000000 */
[----:B0-----:R-:W-:-:S06]  /*2790*/  ULEA UR5, UR6, UR5, 0x18 ;  /* 0x0000000506057291 */ /* 0x001fcc000f8ec0ff */
[----:B-1----:R-:W-:-:S05]  /*27a0*/  LEA R0, R0, UR5, 0x2 ;  /* 0x0000000500007c11 */ /* 0x002fca000f8e10ff */
[----:B------:R-:W4:Y:S04]  /*27b0*/  LDS R28, [R0+0x200] ;  /* 0x00020000001c7984 */ /* 0x000f280000000800 */
[----:B--23--:R-:W0:Y:S04]  /*27c0*/  LDS R21, [R0] ;  /* 0x0000000000157984 */ /* 0x00ce280000000800 */
[----:B------:R-:W5:Y:S04]  /*27d0*/  LDS R20, [R0+0x600] ;  /* 0x0006000000147984 */ /* 0x000f680000000800 */
[----:B------:R-:W1:Y:S04]  /*27e0*/  LDS R24, [R0+0xa00] ;  /* 0x000a000000187984 */ /* 0x000e680000000800 */
[----:B------:R-:W2:Y:S04]  /*27f0*/  LDS R25, [R0+0x400] ;  /* 0x0004000000197984 */ /* 0x000ea80000000800 */
[----:B------:R3:W2:Y:S01]  /*2800*/  LDS R27, [R0+0x800] ;  /* 0x00080000001b7984 */ /* 0x0006a20000000800 */
[----:B----4-:R-:W-:Y:S01]  /*2810*/  FADD R28, R23, -R28 ;  /* 0x8000001c171c7221 */ /* 0x010fe20000000000 */
[----:B0-----:R-:W-:Y:S01]  /*2820*/  FADD R21, -R21, R22 ;  /* 0x0000001615157221 */ /* 0x001fe20000000100 */
[----:B-----5:R-:W-:Y:S01]  /*2830*/  FADD R20, R5, -R20 ;  /* 0x8000001405147221 */ /* 0x020fe20000000000 */
[----:B------:R-:W-:-:S04]  /*2840*/  FADD R19, R23, -R19 ;  /* 0x8000001317137221 */ /* 0x000fc80000000000 */
[----:B------:R-:W-:Y:S01]  /*2850*/  FMUL R19, R19, 0.89999997615814208984 ;  /* 0x3f66666613137820 */ /* 0x000fe20000400000 */
[----:B------:R-:W-:-:S03]  /*2860*/  FADD R17, -R17, R22 ;  /* 0x0000001611117221 */ /* 0x000fc60000000100 */
[----:B------:R-:W-:Y:S01]  /*2870*/  FFMA R19, R28, 1.8999999761581420898, -R19 ;  /* 0x3ff333331c137823 */ /* 0x000fe20000000813 */
[----:B------:R-:W-:Y:S01]  /*2880*/  FADD R9, R5, -R9 ;  /* 0x8000000905097221 */ /* 0x000fe20000000000 */
[----:B------:R-:W-:Y:S01]  /*2890*/  FMUL R26, R17, 0.89999997615814208984 ;  /* 0x3f666666111a7820 */ /* 0x000fe20000400000 */
[----:B------:R-:W-:Y:S01]  /*28a0*/  FADD R7, R3, -R7 ;  /* 0x8000000703077221 */ /* 0x000fe20000000000 */
[----:B------:R-:W-:Y:S02]  /*28b0*/  IMAD.MOV.U32 R17, RZ, RZ, R22 ;  /* 0x000000ffff117224 */ /* 0x000fe400078e0016 */
[----:B------:R-:W-:Y:S01]  /*28c0*/  FADD R11, -R11, R4 ;  /* 0x000000040b0b7221 */ /* 0x000fe20000000100 */
[----:B------:R-:W-:Y:S01]  /*28d0*/  FADD R22, R18, R19 ;  /* 0x0000001312167221 */ /* 0x000fe20000000000 */
[----:B------:R-:W-:Y:S01]  /*28e0*/  FADD R13, -R13, R2 ;  /* 0x000000020d0d7221 */ /* 0x000fe20000000100 */
[----:B------:R-:W-:Y:S01]  /*28f0*/  FMUL R9, R9, 0.89999997615814208984 ;  /* 0x3f66666609097820 */ /* 0x000fe20000400000 */
[----:B------:R-:W-:Y:S01]  /*2900*/  FMUL R7, R7, 0.89999997615814208984 ;  /* 0x3f66666607077820 */ /* 0x000fe20000400000 */
[----:B-1----:R-:W-:Y:S01]  /*2910*/  FADD R24, R3, -R24 ;  /* 0x8000001803187221 */ /* 0x002fe20000000000 */
[----:B---3--:R-:W-:Y:S01]  /*2920*/  FMUL R0, R11, 0.89999997615814208984 ;  /* 0x3f6666660b007820 */ /* 0x008fe20000400000 */
[----:B------:R-:W-:Y:S01]  /*2930*/  FMUL R18, R13, 0.89999997615814208984 ;  /* 0x3f6666660d127820 */ /* 0x000fe20000400000 */
[----:B--2---:R-:W-:Y:S01]  /*2940*/  FADD R25, -R25, R4 ;  /* 0x0000000419197221 */ /* 0x004fe20000000100 */
[----:B------:R-:W-:Y:S01]  /*2950*/  FADD R27, -R27, R2 ;  /* 0x000000021b1b7221 */ /* 0x000fe20000000100 */
[----:B------:R-:W-:Y:S01]  /*2960*/  FFMA R9, R20, 1.8999999761581420898, -R9 ;  /* 0x3ff3333314097823 */ /* 0x000fe20000000809 */
[----:B------:R-:W-:Y:S01]  /*2970*/  FFMA R7, R24, 1.8999999761581420898, -R7 ;  /* 0x3ff3333318077823 */ /* 0x000fe20000000807 */
[----:B------:R-:W-:Y:S01]  /*2980*/  FFMA R21, R21, 1.8999999761581420898, -R26 ;  /* 0x3ff3333315157823 */ /* 0x000fe2000000081a */
[----:B------:R-:W-:Y:S01]  /*2990*/  FFMA R25, R25, 1.8999999761581420898, -R0 ;  /* 0x3ff3333319197823 */ /* 0x000fe20000000800 */
[----:B------:R-:W-:Y:S01]  /*29a0*/  FFMA R27, R27, 1.8999999761581420898, -R18 ;  /* 0x3ff333331b1b7823 */ /* 0x000fe20000000812 */
[----:B------:R-:W-:Y:S01]  /*29b0*/  FADD R8, R8, R9 ;  /* 0x0000000908087221 */ /* 0x000fe20000000000 */
[----:B------:R-:W-:Y:S01]  /*29c0*/  FADD R6, R6, R7 ;  /* 0x0000000706067221 */ /* 0x000fe20000000000 */
[----:B------:R-:W-:Y:S01]  /*29d0*/  FADD R16, R16, R21 ;  /* 0x0000001510107221 */ /* 0x000fe20000000000 */
[----:B------:R-:W-:Y:S01]  /*29e0*/  FADD R10, R10, R25 ;  /* 0x000000190a0a7221 */ /* 0x000fe20000000000 */
[----:B------:R-:W-:Y:S01]  /*29f0*/  FADD R12, R12, R27 ;  /* 0x0000001b0c0c7221 */ /* 0x000fe20000000000 */
[----:B------:R-:W-:-:S02]  /*2a00*/  IMAD.MOV.U32 R11, RZ, RZ, R4 ;  /* 0x000000ffff0b7224 */ /* 0x000fc400078e0004 */
[----:B------:R-:W-:Y:S02]  /*2a10*/  IMAD.MOV.U32 R9, RZ, RZ, R5 ;  /* 0x000000ffff097224 */ /* 0x000fe400078e0005 */
[----:B------:R-:W-:Y:S02]  /*2a20*/  IMAD.MOV.U32 R13, RZ, RZ, R2 ;  /* 0x000000ffff0d7224 */ /* 0x000fe400078e0002 */
[----:B------:R-:W-:Y:S01]  /*2a30*/  IMAD.MOV.U32 R7, RZ, RZ, R3 ;  /* 0x000000ffff077224 */ /* 0x000fe200078e0003 */
[----:B------:R-:W-:Y:S04]  /*2a40*/  STG.E.64 desc[UR8][R14.64], R16 ;  /* 0x000000100e007986 */ /* 0x000fe8000c101b08 */
[----:B------:R-:W-:Y:S04]  /*2a50*/  STG.E.64 desc[UR8][R14.64+0x8], R22 ;  /* 0x000008160e007986 */ /* 0x000fe8000c101b08 */
[----:B------:R-:W-:Y:S04]  /*2a60*/  STG.E.64 desc[UR8][R14.64+0x10], R10 ;  /* 0x0000100a0e007986 */ /* 0x000fe8000c101b08 */
[----:B------:R-:W-:Y:S04]  /*2a70*/  STG.E.64 desc[UR8][R14.64+0x18], R8 ;  /* 0x000018080e007986 */ /* 0x000fe8000c101b08 */
[----:B------:R-:W-:Y:S04]  /*2a80*/  STG.E.64 desc[UR8][R14.64+0x20], R12 ;  /* 0x0000200c0e007986 */ /* 0x000fe8000c101b08 */
[----:B------:R-:W-:Y:S01]  /*2a90*/  STG.E.64 desc[UR8][R14.64+0x28], R6 ;  /* 0x000028060e007986 */ /* 0x000fe2000c101b08 */
[----:B------:R-:W-:Y:S05]  /*2aa0*/  EXIT ;  /* 0x000000000000794d */ /* 0x000fea0003800000 */
        .weak           $__internal_1_$__cuda_sm3x_div_rn_noftz_f32_slowpath
        .type           $__internal_1_$__cuda_sm3x_div_rn_noftz_f32_slowpath,@function
        .size           $__internal_1_$__cuda_sm3x_div_rn_noftz_f32_slowpath,(.L_x_98 - $__internal_1_$__cuda_sm3x_div_rn_noftz_f32_slowpath)
$__internal_1_$__cuda_sm3x_div_rn_noftz_f32_slowpath:
        /* <DEDUP_REMOVED lines=36> */
.L_x_69:
        /* <DEDUP_REMOVED lines=51> */
.L_x_76:
[----:B------:R-:W-:-:S04]  /*3020*/  LOP3.LUT R9, R9, 0x80000000, RZ, 0xc0, !PT ;  /* 0x8000000009097812 */ /* 0x000fc800078ec0ff */
[----:B------:R-:W-:Y:S01]  /*3030*/  LOP3.LUT R9, R9, 0x7f800000, RZ, 0xfc, !PT ;  /* 0x7f80000009097812 */ /* 0x000fe200078efcff */
[----:B------:R-:W-:Y:S06]  /*3040*/  BRA `(.L_x_77) ;  /* 0x0000000000047947 */ /* 0x000fec0003800000 */
.L_x_75:
[----:B------:R-:W-:-:S07]  /*3050*/  IMAD R9, R18, 0x800000, R9 ;  /* 0x0080000012097824 */ /* 0x000fce00078e0209 */
.L_x_77:
[----:B------:R-:W-:Y:S05]  /*3060*/  BSYNC.RECONVERGENT B3 ;  /* 0x0000000000037941 */ /* 0x000fea0003800200 */
.L_x_74:
[----:B------:R-:W-:Y:S05]  /*3070*/  BRA `(.L_x_78) ;  /* 0x0000000000207947 */ /* 0x000fea0003800000 */
.L_x_73:
[----:B------:R-:W-:-:S04]  /*3080*/  LOP3.LUT R9, R17, 0x80000000, R10, 0x48, !PT ;  /* 0x8000000011097812 */ /* 0x000fc800078e480a */
[----:B------:R-:W-:Y:S01]  /*3090*/  LOP3.LUT R9, R9, 0x7f800000, RZ, 0xfc, !PT ;  /* 0x7f80000009097812 */ /* 0x000fe200078efcff */
[----:B------:R-:W-:Y:S06]  /*30a0*/  BRA `(.L_x_78) ;  /* 0x0000000000147947 */ /* 0x000fec0003800000 */
.L_x_72:
[----:B------:R-:W-:Y:S01]  /*30b0*/  LOP3.LUT R9, R17, 0x80000000, R10, 0x48, !PT ;  /* 0x8000000011097812 */ /* 0x000fe200078e480a */
[----:B------:R-:W-:Y:S06]  /*30c0*/  BRA `(.L_x_78) ;  /* 0x00000000000c7947 */ /* 0x000fec0003800000 */
.L_x_71:
[----:B------:R-:W0:Y:S01]  /*30d0*/  MUFU.RSQ R9, -QNAN ;  /* 0xffc0000000097908 */ /* 0x000e220000001400 */
[----:B------:R-:W-:Y:S05]  /*30e0*/  BRA `(.L_x_78) ;  /* 0x0000000000047947 */ /* 0x000fea0003800000 */
.L_x_70:
[----:B------:R-:W-:-:S07]  /*30f0*/  FADD.FTZ R9, R10, R9 ;  /* 0x000000090a097221 */ /* 0x000fce0000010000 */
.L_x_78:
[----:B------:R-:W-:Y:S05]  /*3100*/  BSYNC.RECONVERGENT B2 ;  /* 0x0000000000027941 */ /* 0x000fea0003800200 */
.L_x_68:
[----:B------:R-:W-:-:S04]  /*3110*/  IMAD.MOV.U32 R13, RZ, RZ, 0x0 ;  /* 0x00000000ff0d7424 */ /* 0x000fc800078e00ff */
[----:B0-----:R-:W-:Y:S05]  /*3120*/  RET.REL.NODEC R12 `(_Z19ADMM_CN_kernel_deg6PKfPfPKjPii) ;  /* 0xffffffcc0cb47950 */ /* 0x001fea0003c3ffff */
.L_x_79:
        /* <DEDUP_REMOVED lines=13> */
.L_x_98:


//--------------------- .text._Z19ADMM_VN_kernel_deg3PKfPfS1_PKji --------------------------
	.section	.text._Z19ADMM_VN_kernel_deg3PKfPfS1_PKji,"ax",@progbits
	.align	128
        .global         _Z19ADMM_VN_kernel_deg3PKfPfS1_PKji
        .type           _Z19ADMM_VN_kernel_deg3PKfPfS1_PKji,@function
        .size           _Z19ADMM_VN_kernel_deg3PKfPfS1_PKji,(.L_x_106 - _Z19ADMM_VN_kernel_deg3PKfPfS1_PKji)
        .other          _Z19ADMM_VN_kernel_deg3PKfPfS1_PKji,@"STO_CUDA_ENTRY STV_DEFAULT"
_Z19ADMM_VN_kernel_deg3PKfPfS1_PKji:
.text._Z19ADMM_VN_kernel_deg3PKfPfS1_PKji:
        /* <DEDUP_REMOVED lines=23> */
[----:B0-----:R-:W-:-:S04]  /*0170*/  IMAD.WIDE R6, R7, 0x8, R2 ;  /* 0x0000000807067825 */ /* 0x001fc800078e0202 */
[----:B--2---:R-:W-:Y:S02]  /*0180*/  IMAD.WIDE R4, R0, 0x4, R8 ;  /* 0x0000000400047825 */ /* 0x004fe400078e0208 */
[----:B------:R-:W2:Y:S02]  /*0190*/  LDG.E.64 R6, desc[UR4][R6.64] ;  /* 0x0000000406067981 */ /* 0x000ea4000c1e1b00 */
[----:B------:R-:W-:Y:S02]  /*01a0*/  IMAD R11, R11, 0x1ef0, R12 ;  /* 0x00001ef00b0b7824 */ /* 0x000fe400078e020c */
[--C-:B------:R-:W-:Y:S01]  /*01b0*/  IMAD.WIDE R8, R13, 0x8, R2.reuse ;  /* 0x000000080d087825 */ /* 0x100fe200078e0202 */
[----:B------:R-:W3:Y:S03]  /*01c0*/  LDG.E R4, desc[UR4][R4.64] ;  /* 0x0000000404047981 */ /* 0x000ee6000c1e1900 */
[----:B------:R-:W-:-:S02]  /*01d0*/  IMAD.WIDE R2, R11, 0x8, R2 ;  /* 0x000000080b027825 */ /* 0x000fc400078e0202 */
[----:B------:R-:W4:Y:S01]  /*01e0*/  LDG.E.64 R8, desc[UR4][R8.64] ;  /* 0x0000000408087981 */ /* 0x000f22000c1e1b00 */
[----:B------:R-:W0:Y:S03]  /*01f0*/  LDC.64 R10, c[0x0][0x388] ;  /* 0x0000e200ff0a7b82 */ /* 0x000e260000000a00 */
[----:B------:R-:W5:Y:S01]  /*0200*/  LDG.E.64 R2, desc[UR4][R2.64] ;  /* 0x0000000402027981 */ /* 0x000f62000c1e1b00 */
[----:B--2---:R-:W-:-:S04]  /*0210*/  FADD R13, R6, R7 ;  /* 0x00000007060d7221 */ /* 0x004fc80000000000 */
[----:B---3--:R-:W-:Y:S01]  /*0220*/  FADD R13, -R4, R13 ;  /* 0x0000000d040d7221 */ /* 0x008fe20000000100 */
[----:B----4-:R-:W-:Y:S01]  /*0230*/  FADD R12, R8, R9 ;  /* 0x00000009080c7221 */ /* 0x010fe20000000000 */
[----:B-----5:R-:W-:-:S03]  /*0240*/  FADD R15, R2, R3 ;  /* 0x00000003020f7221 */ /* 0x020fc60000000000 */
[----:B------:R-:W-:-:S04]  /*0250*/  FADD R12, R13, R12 ;  /* 0x0000000c0d0c7221 */ /* 0x000fc80000000000 */
[----:B------:R-:W-:-:S04]  /*0260*/  FADD R12, R12, R15 ;  /* 0x0000000f0c0c7221 */ /* 0x000fc80000000000 */
[----:B------:R-:W-:Y:S01]  /*0270*/  FADD R12, R12, -0.26666668057441711426 ;  /* 0xbe8888890c0c7421 */ /* 0x000fe20000000000 */
[----:B0-----:R-:W-:-:S04]  /*0280*/  IMAD.WIDE R4, R0, 0x4, R10 ;  /* 0x0000000400047825 */ /* 0x001fc800078e020a */
[----:B------:R-:W-:-:S05]  /*0290*/  FMUL.SAT R7, R12, 0.40540540218353271484 ;  /* 0x3ecf914c0c077820 */ /* 0x000fca0000402000 */
[----:B------:R-:W-:Y:S01]  /*02a0*/  STG.E desc[UR4][R4.64], R7 ;  /* 0x0000000704007986 */ /* 0x000fe2000c101904 */
[----:B------:R-:W-:Y:S05]  /*02b0*/  EXIT ;  /* 0x000000000000794d */ /* 0x000fea0003800000 */
.L_x_80:
        /* <DEDUP_REMOVED lines=12> */
.L_x_106:


//--------------------- .text._Z14ADMM_ScaleLLRsPfi --------------------------
	.section	.text._Z14ADMM_ScaleLLRsPfi,"ax",@progbits
	.align	128
        .global         _Z14ADMM_ScaleLLRsPfi
        .type           _Z14ADMM_ScaleLLRsPfi,@function
        .size           _Z14ADMM_ScaleLLRsPfi,(.L_x_99 - _Z14ADMM_ScaleLLRsPfi)
        .other          _Z14ADMM_ScaleLLRsPfi,@"STO_CUDA_ENTRY STV_DEFAULT"
_Z14ADMM_ScaleLLRsPfi:
.text._Z14ADMM_ScaleLLRsPfi:
        /* <DEDUP_REMOVED lines=10> */
[----:B0-----:R-:W-:-:S05]  /*00a0*/  IMAD.WIDE R2, R5, 0x4, R2 ;  /* 0x0000000405027825 */ /* 0x001fca00078e0202 */
[----:B-1----:R-:W2:Y:S01]  /*00b0*/  LDG.E R0, desc[UR6][R2.64] ;  /* 0x0000000602007981 */ /* 0x002ea2000c1e1900 */
[----:B------:R-:W-:Y:S01]  /*00c0*/  IMAD.MOV.U32 R5, RZ, RZ, 0x3eaaaaab ;  /* 0x3eaaaaabff057424 */ /* 0x000fe200078e00ff */
[----:B------:R-:W-:Y:S01]  /*00d0*/  BSSY.RECONVERGENT B1, `(.L_x_81) ;  /* 0x000000c000017945 */ /* 0x000fe20003800200 */
[----:B------:R-:W-:-:S04]  /*00e0*/  IMAD.MOV.U32 R4, RZ, RZ, 0x40400000 ;  /* 0x40400000ff047424 */ /* 0x000fc800078e00ff */
[----:B------:R-:W-:-:S04]  /*00f0*/  FFMA R4, R5, -R4, 1 ;  /* 0x3f80000005047423 */ /* 0x000fc80000000804 */
[----:B------:R-:W-:Y:S01]  /*0100*/  FFMA R5, R4, R5, 0.3333333432674407959 ;  /* 0x3eaaaaab04057423 */ /* 0x000fe20000000005 */
[----:B--2---:R-:W0:Y:S03]  /*0110*/  FCHK P0, R0, 3 ;  /* 0x4040000000007902 */ /* 0x004e260000000000 */
[----:B------:R-:W-:-:S04]  /*0120*/  FFMA R4, R0, R5, RZ ;  /* 0x0000000500047223 */ /* 0x000fc800000000ff */
[----:B------:R-:W-:-:S04]  /*0130*/  FFMA R6, R4, -3, R0 ;  /* 0xc040000004067823 */ /* 0x000fc80000000000 */
[----:B------:R-:W-:Y:S01]  /*0140*/  FFMA R5, R5, R6, R4 ;  /* 0x0000000605057223 */ /* 0x000fe20000000004 */
[----:B0-----:R-:W-:Y:S06]  /*0150*/  @!P0 BRA `(.L_x_82) ;  /* 0x00000000000c8947 */ /* 0x001fec0003800000 */
[----:B------:R-:W-:-:S07]  /*0160*/  MOV R4, 0x180 ;  /* 0x0000018000047802 */ /* 0x000fce0000000f00 */
[----:B------:R-:W-:Y:S05]  /*0170*/  CALL.REL.NOINC `($__internal_2_$__cuda_sm3x_div_rn_noftz_f32_slowpath) ;  /* 0x0000000000107944 */ /* 0x000fea0003c00000 */
[----:B------:R-:W-:-:S07]  /*0180*/  IMAD.MOV.U32 R5, RZ, RZ, R6 ;  /* 0x000000ffff057224 */ /* 0x000fce00078e0006 */
.L_x_82:
[----:B------:R-:W-:Y:S05]  /*0190*/  BSYNC.RECONVERGENT B1 ;  /* 0x0000000000017941 */ /* 0x000fea0003800200 */
.L_x_81:
[----:B------:R-:W-:Y:S01]  /*01a0*/  STG.E desc[UR6][R2.64], R5 ;  /* 0x0000000502007986 */ /* 0x000fe2000c101906 */
[----:B------:R-:W-:Y:S05]  /*01b0*/  EXIT ;  /* 0x000000000000794d */ /* 0x000fea0003800000 */
        .weak           $__internal_2_$__cuda_sm3x_div_rn_noftz_f32_slowpath
        .type           $__internal_2_$__cuda_sm3x_div_rn_noftz_f32_slowpath,@function
        .size           $__internal_2_$__cuda_sm3x_div_rn_noftz_f32_slowpath,(.L_x_99 - $__internal_2_$__cuda_sm3x_div_rn_noftz_f32_slowpath)
$__internal_2_$__cuda_sm3x_div_rn_noftz_f32_slowpath:
[--C-:B------:R-:W-:Y:S01]  /*01c0*/  SHF.R.U32.HI R5, RZ, 0x17, R0.reuse ;  /* 0x00000017ff057819 */ /* 0x100fe20000011600 */
[----:B------:R-:W-:Y:S04]  /*01d0*/  BSSY.RECONVERGENT B0, `(.L_x_83) ;  /* 0x000005c000007945 */ /* 0x000fe80003800200 */
[----:B------:R-:W-:Y:S01]  /*01e0*/  BSSY.RELIABLE B2, `(.L_x_84) ;  /* 0x000001a000027945 */ /* 0x000fe20003800100 */
[----:B------:R-:W-:Y:S01]  /*01f0*/  IMAD.MOV.U32 R6, RZ, RZ, R0 ;  /* 0x000000ffff067224 */ /* 0x000fe200078e0000 */
[----:B------:R-:W-:-:S05]  /*0200*/  LOP3.LUT R5, R5, 0xff, RZ, 0xc0, !PT ;  /* 0x000000ff05057812 */ /* 0x000fca00078ec0ff */
[----:B------:R-:W-:-:S05]  /*0210*/  VIADD R8, R5, 0xffffffff ;  /* 0xffffffff05087836 */ /* 0x000fca0000000000 */
[----:B------:R-:W-:-:S13]  /*0220*/  ISETP.GT.U32.OR P0, PT, R8, 0xfd, !PT ;  /* 0x000000fd0800780c */ /* 0x000fda0007f04470 */
[----:B------:R-:W-:Y:S01]  /*0230*/  @!P0 IMAD.MOV.U32 R7, RZ, RZ, RZ ;  /* 0x000000ffff078224 */ /* 0x000fe200078e00ff */
[----:B------:R-:W-:Y:S06]  /*0240*/  @!P0 BRA `(.L_x_85) ;  /* 0x00000000004c8947 */ /* 0x000fec0003800000 */
[----:B------:R-:W-:-:S13]  /*0250*/  FSETP.GTU.FTZ.AND P0, PT, |R0|, +INF , PT ;  /* 0x7f8000000000780b */ /* 0x000fda0003f1c200 */
[----:B------:R-:W-:Y:S05]  /*0260*/  @P0 BREAK.RELIABLE B2 ;  /* 0x0000000000020942 */ /* 0x000fea0003800100 */
[----:B------:R-:W-:Y:S05]  /*0270*/  @P0 BRA `(.L_x_86) ;  /* 0x0000000400400947 */ /* 0x000fea0003800000 */
[----:B------:R-:W-:-:S05]  /*0280*/  IMAD.MOV.U32 R7, RZ, RZ, 0x40400000 ;  /* 0x40400000ff077424 */ /* 0x000fca00078e00ff */
[----:B------:R-:W-:-:S13]  /*0290*/  LOP3.LUT P0, RZ, R7, 0x7fffffff, R6, 0xc8, !PT ;  /* 0x7fffffff07ff7812 */ /* 0x000fda000780c806 */
[----:B------:R-:W-:Y:S05]  /*02a0*/  @!P0 BREAK.RELIABLE B2 ;  /* 0x0000000000028942 */ /* 0x000fea0003800100 */
[----:B------:R-:W-:Y:S05]  /*02b0*/  @!P0 BRA `(.L_x_87) ;  /* 0x0000000400288947 */ /* 0x000fea0003800000 */
[----:B------:R-:W-:-:S13]  /*02c0*/  LOP3.LUT P0, RZ, R6, 0x7fffffff, RZ, 0xc0, !PT ;  /* 0x7fffffff06ff7812 */ /* 0x000fda000780c0ff */
[----:B------:R-:W-:Y:S05]  /*02d0*/  @!P0 BREAK.RELIABLE B2 ;  /* 0x0000000000028942 */ /* 0x000fea0003800100 */
[----:B------:R-:W-:Y:S05]  /*02e0*/  @!P0 BRA `(.L_x_88) ;  /* 0x0000000400148947 */ /* 0x000fea0003800000 */
[----:B------:R-:W-:Y:S02]  /*02f0*/  FSETP.NEU.FTZ.AND P0, PT, |R0|, +INF , PT ;  /* 0x7f8000000000780b */ /* 0x000fe40003f1d200 */
[----:B------:R-:W-:-:S04]  /*0300*/  LOP3.LUT P1, RZ, R7, 0x7fffffff, RZ, 0xc0, !PT ;  /* 0x7fffffff07ff7812 */ /* 0x000fc8000782c0ff */
[----:B------:R-:W-:-:S13]  /*0310*/  PLOP3.LUT P0, PT, P0, P1, PT, 0x2f, 0xf2 ;  /* 0x0000000000f2781c */ /* 0x000fda0000702577 */
[----:B------:R-:W-:Y:S05]  /*0320*/  @P0 BREAK.RELIABLE B2 ;  /* 0x0000000000020942 */ /* 0x000fea0003800100 */
[----:B------:R-:W-:Y:S05]  /*0330*/  @P0 BRA `(.L_x_89) ;  /* 0x0000000000f40947 */ /* 0x000fea0003800000 */
[----:B------:R-:W-:-:S13]  /*0340*/  ISETP.GE.AND P0, PT, R8, RZ, PT ;  /* 0x000000ff0800720c */ /* 0x000fda0003f06270 */
[----:B------:R-:W-:Y:S02]  /*0350*/  @P0 IMAD.MOV.U32 R7, RZ, RZ, RZ ;  /* 0x000000ffff070224 */ /* 0x000fe400078e00ff */
[----:B------:R-:W-:Y:S01]  /*0360*/  @!P0 FFMA R6, R0, 1.84467440737095516160e+19, RZ ;  /* 0x5f80000000068823 */ /* 0x000fe200000000ff */
[----:B------:R-:W-:-:S07]  /*0370*/  @!P0 IMAD.MOV.U32 R7, RZ, RZ, -0x40 ;  /* 0xffffffc0ff078424 */ /* 0x000fce00078e00ff */
.L_x_85:
[----:B------:R-:W-:Y:S05]  /*0380*/  BSYNC.RELIABLE B2 ;  /* 0x0000000000027941 */ /* 0x000fea0003800100 */
.L_x_84:
[----:B------:R-:W-:Y:S01]  /*0390*/  UMOV UR4, 0x40400000 ;  /* 0x4040000000047882 */ /* 0x000fe20000000000 */
[----:B------:R-:W-:Y:S01]  /*03a0*/  VIADD R5, R5, 0xffffff81 ;  /* 0xffffff8105057836 */ /* 0x000fe20000000000 */
[----:B------:R-:W-:Y:S01]  /*03b0*/  UIADD3 UR4, UPT, UPT, UR4, -0x800000, URZ ;  /* 0xff80000004047890 */ /* 0x000fe2000fffe0ff */
[----:B------:R-:W-:Y:S02]  /*03c0*/  BSSY.RECONVERGENT B2, `(.L_x_90) ;  /* 0x0000033000027945 */ /* 0x000fe40003800200 */
[----:B------:R-:W-:Y:S01]  /*03d0*/  IMAD R0, R5, -0x800000, R6 ;  /* 0xff80000005007824 */ /* 0x000fe200078e0206 */
[----:B------:R-:W-:Y:S02]  /*03e0*/  IADD3 R7, PT, PT, R7, -0x1, R5 ;  /* 0xffffffff07077810 */ /* 0x000fe40007ffe005 */
[----:B------:R-:W-:-:S03]  /*03f0*/  FADD.FTZ R9, -RZ, -UR4 ;  /* 0x80000004ff097e21 */ /* 0x000fc60008010100 */
[----:B------:R-:W0:Y:S02]  /*0400*/  MUFU.RCP R8, UR4 ;  /* 0x0000000400087d08 */ /* 0x000e240008001000 */
[----:B0-----:R-:W-:-:S04]  /*0410*/  FFMA R11, R8, R9, 1 ;  /* 0x3f800000080b7423 */ /* 0x001fc80000000009 */
        /* <DEDUP_REMOVED lines=19> */
[CC--:B------:R-:W-:Y:S01]  /*0550*/  FFMA.RZ R0, R11.reuse, R9.reuse, R8 ;  /* 0x000000090b007223 */ /* 0x0c0fe2000000c008 */
[----:B------:R-:W-:Y:S01]  /*0560*/  IMAD.MOV R7, RZ, RZ, -R10 ;  /* 0x000000ffff077224 */ /* 0x000fe200078e0a0a */
[C---:B------:R-:W-:Y:S02]  /*0570*/  ISETP.NE.AND P2, PT, R10.reuse, RZ, PT ;  /* 0x000000ff0a00720c */ /* 0x040fe40003f45270 */
[----:B------:R-:W-:Y:S02]  /*0580*/  ISETP.NE.AND P1, PT, R10, RZ, PT ;  /* 0x000000ff0a00720c */ /* 0x000fe40003f25270 */
[----:B------:R-:W-:Y:S01]  /*0590*/  LOP3.LUT R5, R0, 0x7fffff, RZ, 0xc0, !PT ;  /* 0x007fffff00057812 */ /* 0x000fe200078ec0ff */
[CCC-:B------:R-:W-:Y:S01]  /*05a0*/  FFMA.RP R0, R11.reuse, R9.reuse, R8.reuse ;  /* 0x000000090b007223 */ /* 0x1c0fe20000008008 */
[----:B------:R-:W-:Y:S01]  /*05b0*/  FFMA.RM R11, R11, R9, R8 ;  /* 0x000000090b0b7223 */ /* 0x000fe20000004008 */
[----:B------:R-:W-:Y:S01]  /*05c0*/  VIADD R8, R10, 0x20 ;  /* 0x000000200a087836 */ /* 0x000fe20000000000 */
[----:B------:R-:W-:-:S03]  /*05d0*/  LOP3.LUT R5, R5, 0x800000, RZ, 0xfc, !PT ;  /* 0x0080000005057812 */ /* 0x000fc600078efcff */
[----:B------:R-:W-:Y:S02]  /*05e0*/  FSETP.NEU.FTZ.AND P0, PT, R0, R11, PT ;  /* 0x0000000b0000720b */ /* 0x000fe40003f1d000 */
[----:B------:R-:W-:Y:S02]  /*05f0*/  SHF.L.U32 R8, R5, R8, RZ ;  /* 0x0000000805087219 */ /* 0x000fe400000006ff */
[----:B------:R-:W-:Y:S02]  /*0600*/  SEL R0, R7, RZ, P2 ;  /* 0x000000ff07007207 */ /* 0x000fe40001000000 */
        /* <DEDUP_REMOVED lines=10> */
.L_x_92:
[----:B------:R-:W-:-:S04]  /*06b0*/  LOP3.LUT R6, R6, 0x80000000, RZ, 0xc0, !PT ;  /* 0x8000000006067812 */ /* 0x000fc800078ec0ff */
[----:B------:R-:W-:Y:S01]  /*06c0*/  LOP3.LUT R6, R6, 0x7f800000, RZ, 0xfc, !PT ;  /* 0x7f80000006067812 */ /* 0x000fe200078efcff */
[----:B------:R-:W-:Y:S06]  /*06d0*/  BRA `(.L_x_93) ;  /* 0x0000000000047947 */ /* 0x000fec0003800000 */
.L_x_91:
[----:B------:R-:W-:-:S07]  /*06e0*/  IMAD R6, R7, 0x800000, R6 ;  /* 0x0080000007067824 */ /* 0x000fce00078e0206 */
.L_x_93:
[----:B------:R-:W-:Y:S05]  /*06f0*/  BSYNC.RECONVERGENT B2 ;  /* 0x0000000000027941 */ /* 0x000fea0003800200 */
.L_x_90:
[----:B------:R-:W-:Y:S05]  /*0700*/  BRA `(.L_x_94) ;  /* 0x0000000000207947 */ /* 0x000fea0003800000 */
.L_x_89:
[----:B------:R-:W-:-:S04]  /*0710*/  LOP3.LUT R6, R7, 0x80000000, R6, 0x48, !PT ;  /* 0x8000000007067812 */ /* 0x000fc800078e4806 */
[----:B------:R-:W-:Y:S01]  /*0720*/  LOP3.LUT R6, R6, 0x7f800000, RZ, 0xfc, !PT ;  /* 0x7f80000006067812 */ /* 0x000fe200078efcff */
[----:B------:R-:W-:Y:S06]  /*0730*/  BRA `(.L_x_94) ;  /* 0x0000000000147947 */ /* 0x000fec0003800000 */
.L_x_88:
[----:B------:R-:W-:Y:S01]  /*0740*/  LOP3.LUT R6, R7, 0x80000000, R6, 0x48, !PT ;  /* 0x8000000007067812 */ /* 0x000fe200078e4806 */
[----:B------:R-:W-:Y:S06]  /*0750*/  BRA `(.L_x_94) ;  /* 0x00000000000c7947 */ /* 0x000fec0003800000 */
.L_x_87:
[----:B------:R-:W0:Y:S01]  /*0760*/  MUFU.RSQ R6, -QNAN ;  /* 0xffc0000000067908 */ /* 0x000e220000001400 */
[----:B------:R-:W-:Y:S05]  /*0770*/  BRA `(.L_x_94) ;  /* 0x0000000000047947 */ /* 0x000fea0003800000 */
.L_x_86:
[----:B------:R-:W-:-:S07]  /*0780*/  FADD.FTZ R6, R0, 3 ;  /* 0x4040000000067421 */ /* 0x000fce0000010000 */
.L_x_94:
[----:B------:R-:W-:Y:S05]  /*0790*/  BSYNC.RECONVERGENT B0 ;  /* 0x0000000000007941 */ /* 0x000fea0003800200 */
.L_x_83:
[----:B------:R-:W-:-:S04]  /*07a0*/  IMAD.MOV.U32 R5, RZ, RZ, 0x0 ;  /* 0x00000000ff057424 */ /* 0x000fc800078e00ff */
[----:B0-----:R-:W-:Y:S05]  /*07b0*/  RET.REL.NODEC R4 `(_Z14ADMM_ScaleLLRsPfi) ;  /* 0xfffffff804107950 */ /* 0x001fea0003c3ffff */
.L_x_95:
        /* <DEDUP_REMOVED lines=12> */
.L_x_99:


//--------------------- .text._Z15ADMM_InitArraysPfi --------------------------
	.section	.text._Z15ADMM_InitArraysPfi,"ax",@progbits
	.align	128
        .global         _Z15ADMM_InitArraysPfi
        .type           _Z15ADMM_InitArraysPfi,@function
        .size           _Z15ADMM_InitArraysPfi,(.L_x_108 - _Z15ADMM_InitArraysPfi)
        .other          _Z15ADMM_InitArraysPfi,@"STO_CUDA_ENTRY STV_DEFAULT"
_Z15ADMM_InitArraysPfi:
.text._Z15ADMM_InitArraysPfi:
        /* <DEDUP_REMOVED lines=10> */
[----:B------:R-:W-:Y:S01]  /*00a0*/  HFMA2 R7, -RZ, RZ, 1.75, 0 ;  /* 0x3f000000ff077431 */ /* 0x000fe200000001ff */
[----:B------:R-:W-:Y:S01]  /*00b0*/  MOV R6, RZ ;  /* 0x000000ff00067202 */ /* 0x000fe20000000f00 */
[----:B0-----:R-:W-:-:S05]  /*00c0*/  IMAD.WIDE R2, R5, 0x8, R2 ;  /* 0x0000000805027825 */ /* 0x001fca00078e0202 */
[----:B-1----:R-:W-:Y:S01]  /*00d0*/  STG.E.64 desc[UR4][R2.64], R6 ;  /* 0x0000000602007986 */ /* 0x002fe2000c101b04 */
[----:B------:R-:W-:Y:S05]  /*00e0*/  EXIT ;  /* 0x000000000000794d */ /* 0x000fea0003800000 */
.L_x_96:
        /* <DEDUP_REMOVED lines=9> */
.L_x_108:


//--------------------- .nv.shared._Z23ADMM_CN_kernel_deg6_16bPKfPfPKjPii --------------------------
	.section	.nv.shared._Z23ADMM_CN_kernel_deg6_16bPKfPfPKjPii,"aw",@nobits
	.sectionflags	@""
	.align	4
.nv.shared._Z23ADMM_CN_kernel_deg6_16bPKfPfPKjPii:
	.zero		4096


//--------------------- .nv.shared.reserved.0     --------------------------
	.section	.nv.shared.reserved.0,"aw",@nobits
	.weak		__nv_reservedSMEM_offset_0_alias
	.size		__nv_reservedSMEM_offset_0_alias, 0, 64
	.other		__nv_reservedSMEM_offset_0_alias,@"STO_CUDA_RESERVED_SHARED STV_DEFAULT"
__nv_reservedSMEM_offset_0_alias:
	.zero		0
	.zero		64


//--------------------- .nv.shared._Z6reducePij   --------------------------
	.section	.nv.shared._Z6reducePij,"aw",@nobits
	.sectionflags	@""
	.align	4
.nv.shared._Z6reducePij:
	.zero		4096


//--------------------- .nv.shared._Z19ADMM_CN_kernel_deg6PKfPfPKjPii --------------------------
	.section	.nv.shared._Z19ADMM_CN_kernel_deg6PKfPfPKjPii,"aw",@nobits
	.sectionflags	@""
	.align	4
.nv.shared._Z19ADMM_CN_kernel_deg6PKfPfPKjPii:
	.zero		4096


//--------------------- .nv.constant0._Z23ADMM_CN_kernel_deg6_16bPKfPfPKjPii --------------------------
	.section	.nv.constant0._Z23ADMM_CN_kernel_deg6_16bPKfPfPKjPii,"a",@progbits
	.sectionflags	@""
	.align	4
.nv.constant0._Z23ADMM_CN_kernel_deg6_16bPKfPfPKjPii:
	.zero		932


//--------------------- .nv.constant0._Z23ADMM_VN_kernel_deg3_16bPKfPfS1_PKji --------------------------
	.section	.nv.constant0._Z23ADMM_VN_kernel_deg3_16bPKfPfS1_PKji,"a",@progbits
	.sectionflags	@""
	.align	4
.nv.constant0._Z23ADMM_VN_kernel_deg3_16bPKfPfS1_PKji:
	.zero		932


//--------------------- .nv.constant0._Z19ADMM_InitArrays_16bPfi --------------------------
	.section	.nv.constant0._Z19ADMM_InitArrays_16bPfi,"a",@progbits
	.sectionflags	@""
	.align	4
.nv.constant0._Z19ADMM_InitArrays_16bPfi:
	.zero		908


//--------------------- .nv.constant0._Z6reducePij --------------------------
	.section	.nv.constant0._Z6reducePij,"a",@progbits
	.sectionflags	@""
	.align	4
.nv.constant0._Z6reducePij:
	.zero		908


//--------------------- .nv.constant0._Z17ADMM_HardDecisionPfPii --------------------------
	.section	.nv.constant0._Z17ADMM_HardDecisionPfPii,"a",@progbits
	.sectionflags	@""
	.align	4
.nv.constant0._Z17ADMM_HardDecisionPfPii:
	.zero		916


//--------------------- .nv.constant0._Z19ADMM_CN_kernel_deg6PKfPfPKjPii --------------------------
	.section	.nv.constant0._Z19ADMM_CN_kernel_deg6PKfPfPKjPii,"a",@progbits
	.sectionflags	@""
	.align	4
.nv.constant0._Z19ADMM_CN_kernel_deg6PKfPfPKjPii:
	.zero		932


//--------------------- .nv.constant0._Z19ADMM_VN_kernel_deg3PKfPfS1_PKji --------------------------
	.section	.nv.constant0._Z19ADMM_VN_kernel_deg3PKfPfS1_PKji,"a",@progbits
	.sectionflags	@""
	.align	4
.nv.constant0._Z19ADMM_VN_kernel_deg3PKfPfS1_PKji:
	.zero		932


//--------------------- .nv.constant0._Z14ADMM_ScaleLLRsPfi --------------------------
	.section	.nv.constant0._Z14ADMM_ScaleLLRsPfi,"a",@progbits
	.sectionflags	@""
	.align	4
.nv.constant0._Z14ADMM_ScaleLLRsPfi:
	.zero		908


//--------------------- .nv.constant0._Z15ADMM_InitArraysPfi --------------------------
	.section	.nv.constant0._Z15ADMM_InitArraysPfi,"a",@progbits
	.sectionflags	@""
	.align	4
.nv.constant0._Z15ADMM_InitArraysPfi:
	.zero		908


//--------------------- SYMBOLS --------------------------

	.type		.nv.reservedSmem.offset0,@object
	.size		.nv.reservedSmem.offset0,0x4
	.type		.nv.reservedSmem.cap,@object
	.size		.nv.reservedSmem.cap,0x4
